	.target	sm_90a

	.elftype	@"ET_EXEC"


//--------------------- .note.nv.tkinfo           --------------------------
	.section	.note.nv.tkinfo,"",@"SHT_NOTE"
	.sectionflags	@"SHF_NOTE_NV_TKINFO"
	.tkinfo
        /*0018*/ 	.word	0x00000002
        /*0030*/ 	.string	""
        /*0030*/ 	.string	"ptxas"
        /*0030*/ 	.string	"Cuda compilation tools, release 13.0, V13.0.88"
        /*0030*/ 	.string	"Build cuda_13.0.r13.0/compiler.36424714_0"
        /*0030*/ 	.string	"-arch sm_90a -m 64 "



//--------------------- .note.nv.cuinfo           --------------------------
	.section	.note.nv.cuinfo,"",@"SHT_NOTE"
	.sectionflags	@"SHF_NOTE_NV_CUINFO"
        /*0018*/ 	.short	0x0002
        /*001a*/ 	.short	0x005a
        /*001c*/ 	.short	0x0082
	.zero		2


//--------------------- .nv.info                  --------------------------
	.section	.nv.info,"",@"SHT_CUDA_INFO"
	.align	4


	//----- nvinfo : EIATTR_REGCOUNT
	.align		4
        /*0000*/ 	.byte	0x04, 0x2f
        /*0002*/ 	.short	(.L_15 - .L_14)
	.align		4
.L_14:
        /*0004*/ 	.word	index@(_ZN7cutlass13device_kernelINS_4gemm6kernel13GemmUniversalIN4cute5tupleIJiiiiEEENS1_10collective13CollectiveMmaINS1_34MainloopSm90TmaGmmaWarpSpecializedILi5ENS5_IJNS4_1CILi2EEENSA_ILi1EEESC_EEENS1_35KernelTmaWarpSpecializedCooperativeEEENS5_IJNSA_ILi192EEENSA_ILi160EEENSA_ILi64EEEEEENS_10bfloat16_tENS5_IJlSC_lEEESK_SL_NS4_8TiledMMAINS4_8MMA_AtomIJNS4_4SM904GMMA27MMA_64x32x16_F32BF16BF16_SSILNSP_5MajorE0ELSR_0ELNSP_7ScaleInE1ELSS_1EEEEEENS4_6LayoutISD_NS5_IJSC_NSA_ILi0EEESW_EEEEENS5_IJNS4_10UnderscoreESZ_SZ_EEEEENS4_13SM90_TMA_LOADENS4_14ComposedLayoutINS4_7SwizzleILi3ELi4ELi3EEENS4_18smem_ptr_flag_bitsILi16EEENSV_INS5_IJNSA_ILi8EEESI_EEENS5_IJSI_SC_EEEEEEEvNS4_8identityENS4_23SM90_TMA_LOAD_MULTICASTES1C_vS1D_EENS_8epilogue10collective6detail29Sm90TmaWarpSpecializedAdapterINS1H_15DefaultEpilogueISK_SL_SL_NS1G_6thread17LinearCombinationISK_Li1EffLNS1L_9ScaleType4KindE0ELNS_15FloatRoundStyleE2ESK_EENS1_15EpilogueDefaultEEEEEvvEEEEvNT_6ParamsE)
        /*0008*/ 	.word	0x000000a8


	//----- nvinfo : EIATTR_FRAME_SIZE
	.align		4
.L_15:
        /*000c*/ 	.byte	0x04, 0x11
        /*000e*/ 	.short	(.L_17 - .L_16)
	.align		4
.L_16:
        /*0010*/ 	.word	index@(_ZN7cutlass13device_kernelINS_4gemm6kernel13GemmUniversalIN4cute5tupleIJiiiiEEENS1_10collective13CollectiveMmaINS1_34MainloopSm90TmaGmmaWarpSpecializedILi5ENS5_IJNS4_1CILi2EEENSA_ILi1EEESC_EEENS1_35KernelTmaWarpSpecializedCooperativeEEENS5_IJNSA_ILi192EEENSA_ILi160EEENSA_ILi64EEEEEENS_10bfloat16_tENS5_IJlSC_lEEESK_SL_NS4_8TiledMMAINS4_8MMA_AtomIJNS4_4SM904GMMA27MMA_64x32x16_F32BF16BF16_SSILNSP_5MajorE0ELSR_0ELNSP_7ScaleInE1ELSS_1EEEEEENS4_6LayoutISD_NS5_IJSC_NSA_ILi0EEESW_EEEEENS5_IJNS4_10UnderscoreESZ_SZ_EEEEENS4_13SM90_TMA_LOADENS4_14ComposedLayoutINS4_7SwizzleILi3ELi4ELi3EEENS4_18smem_ptr_flag_bitsILi16EEENSV_INS5_IJNSA_ILi8EEESI_EEENS5_IJSI_SC_EEEEEEEvNS4_8identityENS4_23SM90_TMA_LOAD_MULTICASTES1C_vS1D_EENS_8epilogue10collective6detail29Sm90TmaWarpSpecializedAdapterINS1H_15DefaultEpilogueISK_SL_SL_NS1G_6thread17LinearCombinationISK_Li1EffLNS1L_9ScaleType4KindE0ELNS_15FloatRoundStyleE2ESK_EENS1_15EpilogueDefaultEEEEEvvEEEEvNT_6ParamsE)
        /*0014*/ 	.word	0x00000008


	//----- nvinfo : EIATTR_MIN_STACK_SIZE
	.align		4
.L_17:
        /*0018*/ 	.byte	0x04, 0x12
        /*001a*/ 	.short	(.L_19 - .L_18)
	.align		4
.L_18:
        /*001c*/ 	.word	index@(_ZN7cutlass13device_kernelINS_4gemm6kernel13GemmUniversalIN4cute5tupleIJiiiiEEENS1_10collective13CollectiveMmaINS1_34MainloopSm90TmaGmmaWarpSpecializedILi5ENS5_IJNS4_1CILi2EEENSA_ILi1EEESC_EEENS1_35KernelTmaWarpSpecializedCooperativeEEENS5_IJNSA_ILi192EEENSA_ILi160EEENSA_ILi64EEEEEENS_10bfloat16_tENS5_IJlSC_lEEESK_SL_NS4_8TiledMMAINS4_8MMA_AtomIJNS4_4SM904GMMA27MMA_64x32x16_F32BF16BF16_SSILNSP_5MajorE0ELSR_0ELNSP_7ScaleInE1ELSS_1EEEEEENS4_6LayoutISD_NS5_IJSC_NSA_ILi0EEESW_EEEEENS5_IJNS4_10UnderscoreESZ_SZ_EEEEENS4_13SM90_TMA_LOADENS4_14ComposedLayoutINS4_7SwizzleILi3ELi4ELi3EEENS4_18smem_ptr_flag_bitsILi16EEENSV_INS5_IJNSA_ILi8EEESI_EEENS5_IJSI_SC_EEEEEEEvNS4_8identityENS4_23SM90_TMA_LOAD_MULTICASTES1C_vS1D_EENS_8epilogue10collective6detail29Sm90TmaWarpSpecializedAdapterINS1H_15DefaultEpilogueISK_SL_SL_NS1G_6thread17LinearCombinationISK_Li1EffLNS1L_9ScaleType4KindE0ELNS_15FloatRoundStyleE2ESK_EENS1_15EpilogueDefaultEEEEEvvEEEEvNT_6ParamsE)
        /*0020*/ 	.word	0x00000008
.L_19:


//--------------------- .nv.compat                --------------------------
	.section	.nv.compat,"",@"SHT_CUDA_COMPAT_INFO"
	.align	4
        /*0000*/ 	.byte	0x02, 0x09, 0x01, 0x00, 0x02, 0x02, 0x04, 0x00, 0x02, 0x05, 0x05, 0x00, 0x03, 0x07, 0x01, 0x01
        /*0010*/ 	.byte	0x02, 0x03, 0x01, 0x00, 0x02, 0x06, 0x01, 0x00, 0x04, 0x0b, 0x08, 0x00, 0x00, 0x00, 0x00, 0x00
        /*0020*/ 	.byte	0x00, 0x00, 0x00, 0x00


//--------------------- .nv.info._ZN7cutlass13device_kernelINS_4gemm6kernel13GemmUniversalIN4cute5tupleIJiiiiEEENS1_10collective13CollectiveMmaINS1_34MainloopSm90TmaGmmaWarpSpecializedILi5ENS5_IJNS4_1CILi2EEENSA_ILi1EEESC_EEENS1_35KernelTmaWarpSpecializedCooperativeEEENS5_IJNSA_ILi192EEENSA_ILi160EEENSA_ILi64EEEEEENS_10bfloat16_tENS5_IJlSC_lEEESK_SL_NS4_8TiledMMAINS4_8MMA_AtomIJNS4_4SM904GMMA27MMA_64x32x16_F32BF16BF16_SSILNSP_5MajorE0ELSR_0ELNSP_7ScaleInE1ELSS_1EEEEEENS4_6LayoutISD_NS5_IJSC_NSA_ILi0EEESW_EEEEENS5_IJNS4_10UnderscoreESZ_SZ_EEEEENS4_13SM90_TMA_LOADENS4_14ComposedLayoutINS4_7SwizzleILi3ELi4ELi3EEENS4_18smem_ptr_flag_bitsILi16EEENSV_INS5_IJNSA_ILi8EEESI_EEENS5_IJSI_SC_EEEEEEEvNS4_8identityENS4_23SM90_TMA_LOAD_MULTICASTES1C_vS1D_EENS_8epilogue10collective6detail29Sm90TmaWarpSpecializedAdapterINS1H_15DefaultEpilogueISK_SL_SL_NS1G_6thread17LinearCombinationISK_Li1EffLNS1L_9ScaleType4KindE0ELNS_15FloatRoundStyleE2ESK_EENS1_15EpilogueDefaultEEEEEvvEEEEvNT_6ParamsE --------------------------
	.section	.nv.info._ZN7cutlass13device_kernelINS_4gemm6kernel13GemmUniversalIN4cute5tupleIJiiiiEEENS1_10collective13CollectiveMmaINS1_34MainloopSm90TmaGmmaWarpSpecializedILi5ENS5_IJNS4_1CILi2EEENSA_ILi1EEESC_EEENS1_35KernelTmaWarpSpecializedCooperativeEEENS5_IJNSA_ILi192EEENSA_ILi160EEENSA_ILi64EEEEEENS_10bfloat16_tENS5_IJlSC_lEEESK_SL_NS4_8TiledMMAINS4_8MMA_AtomIJNS4_4SM904GMMA27MMA_64x32x16_F32BF16BF16_SSILNSP_5MajorE0ELSR_0ELNSP_7ScaleInE1ELSS_1EEEEEENS4_6LayoutISD_NS5_IJSC_NSA_ILi0EEESW_EEEEENS5_IJNS4_10UnderscoreESZ_SZ_EEEEENS4_13SM90_TMA_LOADENS4_14ComposedLayoutINS4_7SwizzleILi3ELi4ELi3EEENS4_18smem_ptr_flag_bitsILi16EEENSV_INS5_IJNSA_ILi8EEESI_EEENS5_IJSI_SC_EEEEEEEvNS4_8identityENS4_23SM90_TMA_LOAD_MULTICASTES1C_vS1D_EENS_8epilogue10collective6detail29Sm90TmaWarpSpecializedAdapterINS1H_15DefaultEpilogueISK_SL_SL_NS1G_6thread17LinearCombinationISK_Li1EffLNS1L_9ScaleType4KindE0ELNS_15FloatRoundStyleE2ESK_EENS1_15EpilogueDefaultEEEEEvvEEEEvNT_6ParamsE,"",@"SHT_CUDA_INFO"
	.sectionflags	@""
	.align	4


	//----- nvinfo : EIATTR_CUDA_API_VERSION
	.align		4
        /*0000*/ 	.byte	0x04, 0x37
        /*0002*/ 	.short	(.L_21 - .L_20)
.L_20:
        /*0004*/ 	.word	0x00000082


	//----- nvinfo : EIATTR_KPARAM_INFO
	.align		4
.L_21:
        /*0008*/ 	.byte	0x04, 0x17
        /*000a*/ 	.short	(.L_23 - .L_22)
.L_22:
        /*000c*/ 	.word	0x00000000
        /*0010*/ 	.short	0x0000
        /*0012*/ 	.short	0x0070
        /*0014*/ 	.byte	0x00, 0xf0, 0x01, 0x10


	//----- nvinfo : EIATTR_SPARSE_MMA_MASK
	.align		4
.L_23:
        /*0018*/ 	.byte	0x03, 0x50
        /*001a*/ 	.short	0x0000


	//----- nvinfo : EIATTR_MAXREG_COUNT
	.align		4
        /*001c*/ 	.byte	0x03, 0x1b
        /*001e*/ 	.short	0x00a8


	//----- nvinfo : EIATTR_NUM_BARRIERS
	.align		4
        /*0020*/ 	.byte	0x02, 0x4c
        /*0022*/ 	.byte	0x01
	.zero		1


	//----- nvinfo : EIATTR_EXTERNS
	.align		4
        /*0024*/ 	.byte	0x04, 0x0f
        /*0026*/ 	.short	(.L_25 - .L_24)


	//   ....[0]....
	.align		4
.L_24:
        /*0028*/ 	.word	index@(__assertfail)


	//----- nvinfo : EIATTR_ANNOTATIONS
	.align		4
.L_25:
        /*002c*/ 	.byte	0x04, 0x55
        /*002e*/ 	.short	(.L_27 - .L_26)


	//   ....[0]....
.L_26:
        /*0030*/ 	.word	0x00000001
        /*0034*/ 	.byte	0x00, 0x0a, 0x00, 0x00, 0x01, 0x00, 0x00, 0x00, 0x30, 0x0a, 0x00, 0x00, 0x01, 0x00, 0x00, 0x00
        /*0044*/ 	.byte	0x20, 0x0f, 0x00, 0x00, 0x01, 0x00, 0x00, 0x00, 0x30, 0x0f, 0x00, 0x00, 0x01, 0x00, 0x00, 0x00
        /*0054*/ 	.byte	0x90, 0x38, 0x00, 0x00, 0x01, 0x00, 0x00, 0x00, 0xe0, 0x38, 0x00, 0x00, 0x01, 0x00, 0x00, 0x00
        /*0064*/ 	.byte	0x90, 0xd8, 0x00, 0x00, 0x01, 0x00, 0x00, 0x00, 0x80, 0xde, 0x00, 0x00, 0x01, 0x00, 0x00, 0x00
        /*0074*/ 	.byte	0x90, 0xde, 0x00, 0x00


	//----- nvinfo : EIATTR_MERCURY_ISA_VERSION
	.align		4
.L_27:
        /*0078*/ 	.byte	0x03, 0x5f
        /*007a*/ 	.short	0x0101


	//----- nvinfo : EIATTR_INT_WARP_WIDE_INSTR_OFFSETS
	.align		4
        /*007c*/ 	.byte	0x04, 0x31
        /*007e*/ 	.short	(.L_29 - .L_28)


	//   ....[0]....
.L_28:
        /*0080*/ 	.word	0x000004b0


	//   ....[1]....
        /*0084*/ 	.word	0x000004d0


	//   ....[2]....
        /*0088*/ 	.word	0x00000690


	//----- nvinfo : EIATTR_COOP_GROUP_MASK_REGIDS
	.align		4
.L_29:
        /*008c*/ 	.byte	0x04, 0x29
        /*008e*/ 	.short	(.L_31 - .L_30)


	//   ....[0]....
.L_30:
        /*0090*/ 	.word	0xffffffff


	//   ....[1]....
        /*0094*/ 	.word	0xffffffff


	//   ....[2]....
        /*0098*/ 	.word	0xffffffff


	//   ....[3]....
        /*009c*/ 	.word	0xffffffff


	//   ....[4]....
        /*00a0*/ 	.word	0xffffffff


	//   ....[5]....
        /*00a4*/ 	.word	0xffffffff


	//----- nvinfo : EIATTR_COOP_GROUP_INSTR_OFFSETS
	.align		4
.L_31:
        /*00a8*/ 	.byte	0x04, 0x28
        /*00aa*/ 	.short	(.L_33 - .L_32)


	//   ....[0]....
.L_32:
        /*00ac*/ 	.word	0x00000070


	//   ....[1]....
        /*00b0*/ 	.word	0x00000080


	//   ....[2]....
        /*00b4*/ 	.word	0x00000140


	//   ....[3]....
        /*00b8*/ 	.word	0x00000300


	//   ....[4]....
        /*00bc*/ 	.word	0x00000820


	//   ....[5]....
        /*00c0*/ 	.word	0x00001310


	//----- nvinfo : EIATTR_REG_RECONFIG
	.align		4
.L_33:
        /*00c4*/ 	.byte	0x01, 0x54
	.zero		2


	//----- nvinfo : EIATTR_SYSCALL_OFFSETS
	.align		4
        /*00c8*/ 	.byte	0x04, 0x46
        /*00ca*/ 	.short	(.L_35 - .L_34)


	//   ....[0]....
.L_34:
        /*00cc*/ 	.word	0x000014c0


	//----- nvinfo : EIATTR_MBARRIER_INSTR_OFFSETS
	.align		4
.L_35:
        /*00d0*/ 	.byte	0x04, 0x39
        /*00d2*/ 	.short	(.L_37 - .L_36)


	//   ....[0]....
.L_36:
        /*00d4*/ 	.word	0x00000240
        /*00d8*/ 	.word	0x000000ff
        /*00dc*/ 	.word	0x00000000
        /*00e0*/ 	.short	0x0100
        /*00e2*/ 	.byte	0x08
	.zero		1


	//   ....[1]....
        /*00e4*/ 	.word	0x00000250
        /*00e8*/ 	.word	0x000000ff
        /*00ec*/ 	.word	0x00000028
        /*00f0*/ 	.short	0x0100
        /*00f2*/ 	.byte	0x08
	.zero		1


	//   ....[2]....
        /*00f4*/ 	.word	0x00000260
        /*00f8*/ 	.word	0x000000ff
        /*00fc*/ 	.word	0x00000008
        /*0100*/ 	.short	0x0100
        /*0102*/ 	.byte	0x08
	.zero		1


	//   ....[3]....
        /*0104*/ 	.word	0x00000270
        /*0108*/ 	.word	0x000000ff
        /*010c*/ 	.word	0x00000030
        /*0110*/ 	.short	0x0100
        /*0112*/ 	.byte	0x08
	.zero		1


	//   ....[4]....
        /*0114*/ 	.word	0x00000280
        /*0118*/ 	.word	0x000000ff
        /*011c*/ 	.word	0x00000010
        /*0120*/ 	.short	0x0100
        /*0122*/ 	.byte	0x08
	.zero		1


	//   ....[5]....
        /*0124*/ 	.word	0x00000290
        /*0128*/ 	.word	0x000000ff
        /*012c*/ 	.word	0x00000038
        /*0130*/ 	.short	0x0100
        /*0132*/ 	.byte	0x08
	.zero		1


	//   ....[6]....
        /*0134*/ 	.word	0x000002a0
        /*0138*/ 	.word	0x000000ff
        /*013c*/ 	.word	0x00000018
        /*0140*/ 	.short	0x0100
        /*0142*/ 	.byte	0x08
	.zero		1


	//   ....[7]....
        /*0144*/ 	.word	0x000002b0
        /*0148*/ 	.word	0x000000ff
        /*014c*/ 	.word	0x00000040
        /*0150*/ 	.short	0x0100
        /*0152*/ 	.byte	0x08
	.zero		1


	//   ....[8]....
        /*0154*/ 	.word	0x000002c0
        /*0158*/ 	.word	0x000000ff
        /*015c*/ 	.word	0x00000020
        /*0160*/ 	.short	0x0100
        /*0162*/ 	.byte	0x08
	.zero		1


	//   ....[9]....
        /*0164*/ 	.word	0x000002d0
        /*0168*/ 	.word	0x000000ff
        /*016c*/ 	.word	0x00000048
        /*0170*/ 	.short	0x0100
        /*0172*/ 	.byte	0x08
	.zero		1


	//   ....[10]....
        /*0174*/ 	.word	0x00000720
        /*0178*/ 	.word	0x000000ff
        /*017c*/ 	.word	0x00000060
        /*0180*/ 	.short	0x0100
        /*0182*/ 	.byte	0x06
	.zero		1


	//   ....[11]....
        /*0184*/ 	.word	0x000007b0
        /*0188*/ 	.word	0x000000ff
        /*018c*/ 	.word	0x00000068
        /*0190*/ 	.short	0x0100
        /*0192*/ 	.byte	0x06
	.zero		1


	//   ....[12]....
        /*0194*/ 	.word	0x00001540
        /*0198*/ 	.word	0x00000003
        /*019c*/ 	.word	0x00000000
        /*01a0*/ 	.short	0x010a
        /*01a2*/ 	.byte	0x3f
	.zero		1


	//   ....[13]....
        /*01a4*/ 	.word	0x00001580
        /*01a8*/ 	.word	0x00000003
        /*01ac*/ 	.word	0x00000000
        /*01b0*/ 	.short	0x010a
        /*01b2*/ 	.byte	0x3f
	.zero		1


	//   ....[14]....
        /*01b4*/ 	.word	0x00002670
        /*01b8*/ 	.word	0x000000ff
        /*01bc*/ 	.word	0x00000000
        /*01c0*/ 	.short	0x010a
        /*01c2*/ 	.byte	0x04
	.zero		1


	//   ....[15]....
        /*01c4*/ 	.word	0x000026b0
        /*01c8*/ 	.word	0x000000ff
        /*01cc*/ 	.word	0x00000000
        /*01d0*/ 	.short	0x010a
        /*01d2*/ 	.byte	0x04
	.zero		1


	//   ....[16]....
        /*01d4*/ 	.word	0x00003690
        /*01d8*/ 	.word	0x00000006
        /*01dc*/ 	.word	0x00000000
        /*01e0*/ 	.short	0x0101
        /*01e2*/ 	.byte	0x3f
	.zero		1


	//   ....[17]....
        /*01e4*/ 	.word	0x00003850
        /*01e8*/ 	.word	0x00000000
        /*01ec*/ 	.word	0x00000000
        /*01f0*/ 	.short	0x0101
        /*01f2*/ 	.byte	0x3f
	.zero		1


	//   ....[18]....
        /*01f4*/ 	.word	0x0000e7d0
        /*01f8*/ 	.word	0x0000000f
        /*01fc*/ 	.word	0x00000028
        /*0200*/ 	.short	0x010a
        /*0202*/ 	.byte	0x3f
	.zero		1


	//   ....[19]....
        /*0204*/ 	.word	0x0000eb70
        /*0208*/ 	.word	0x00000004
        /*020c*/ 	.word	0x00000068
        /*0210*/ 	.short	0x0101
        /*0212*/ 	.byte	0x3f
	.zero		1


	//   ....[20]....
        /*0214*/ 	.word	0x0000f2d0
        /*0218*/ 	.word	0x00000007
        /*021c*/ 	.word	0x00000000
        /*0220*/ 	.short	0x010a
        /*0222*/ 	.byte	0x3f
	.zero		1


	//   ....[21]....
        /*0224*/ 	.word	0x0000f350
        /*0228*/ 	.word	0x00000009
        /*022c*/ 	.word	0x00000000
        /*0230*/ 	.short	0x010a
        /*0232*/ 	.byte	0x3f
	.zero		1


	//   ....[22]....
        /*0234*/ 	.word	0x0000f3e0
        /*0238*/ 	.word	0x00000006
        /*023c*/ 	.word	0x00000000
        /*0240*/ 	.short	0x010a
        /*0242*/ 	.byte	0x3f
	.zero		1


	//   ....[23]....
        /*0244*/ 	.word	0x0000f470
        /*0248*/ 	.word	0x00000009
        /*024c*/ 	.word	0x00000000
        /*0250*/ 	.short	0x010a
        /*0252*/ 	.byte	0x3f
	.zero		1


	//   ....[24]....
        /*0254*/ 	.word	0x0000f500
        /*0258*/ 	.word	0x00000003
        /*025c*/ 	.word	0x00000000
        /*0260*/ 	.short	0x010a
        /*0262*/ 	.byte	0x3f
	.zero		1


	//   ....[25]....
        /*0264*/ 	.word	0x0000f560
        /*0268*/ 	.word	0x00000003
        /*026c*/ 	.word	0x00000000
        /*0270*/ 	.short	0x010a
        /*0272*/ 	.byte	0x3f
	.zero		1


	//   ....[26]....
        /*0274*/ 	.word	0x0000f5c0
        /*0278*/ 	.word	0x00000006
        /*027c*/ 	.word	0x00000000
        /*0280*/ 	.short	0x010a
        /*0282*/ 	.byte	0x3f
	.zero		1


	//   ....[27]....
        /*0284*/ 	.word	0x0000f690
        /*0288*/ 	.word	0x0000000f
        /*028c*/ 	.word	0x00000028
        /*0290*/ 	.short	0x010a
        /*0292*/ 	.byte	0x3f
	.zero		1


	//   ....[28]....
        /*0294*/ 	.word	0x0000f760
        /*0298*/ 	.word	0x00000007
        /*029c*/ 	.word	0x00000000
        /*02a0*/ 	.short	0x010a
        /*02a2*/ 	.byte	0x3f
	.zero		1


	//   ....[29]....
        /*02a4*/ 	.word	0x0000f7b0
        /*02a8*/ 	.word	0x00000009
        /*02ac*/ 	.word	0x00000000
        /*02b0*/ 	.short	0x010a
        /*02b2*/ 	.byte	0x3f
	.zero		1


	//   ....[30]....
        /*02b4*/ 	.word	0x0000f800
        /*02b8*/ 	.word	0x00000006
        /*02bc*/ 	.word	0x00000000
        /*02c0*/ 	.short	0x010a
        /*02c2*/ 	.byte	0x3f
	.zero		1


	//   ....[31]....
        /*02c4*/ 	.word	0x0000f850
        /*02c8*/ 	.word	0x00000009
        /*02cc*/ 	.word	0x00000000
        /*02d0*/ 	.short	0x010a
        /*02d2*/ 	.byte	0x3f
	.zero		1


	//----- nvinfo : EIATTR_NUM_MBARRIERS
	.align		4
.L_37:
        /*02d4*/ 	.byte	0x03, 0x38
        /*02d6*/ 	.short	0x000c


	//----- nvinfo : EIATTR_EXIT_INSTR_OFFSETS
	.align		4
        /*02d8*/ 	.byte	0x04, 0x1c
        /*02da*/ 	.short	(.L_39 - .L_38)


	//   ....[0]....
.L_38:
        /*02dc*/ 	.word	0x000009a0


	//   ....[1]....
        /*02e0*/ 	.word	0x00001220


	//   ....[2]....
        /*02e4*/ 	.word	0x0000dec0


	//   ....[3]....
        /*02e8*/ 	.word	0x0000e460


	//   ....[4]....
        /*02ec*/ 	.word	0x0000f550


	//----- nvinfo : EIATTR_MAX_THREADS
	.align		4
.L_39:
        /*02f0*/ 	.byte	0x04, 0x05
        /*02f2*/ 	.short	(.L_41 - .L_40)
.L_40:
        /*02f4*/ 	.word	0x00000180
        /*02f8*/ 	.word	0x00000001
        /*02fc*/ 	.word	0x00000001


	//----- nvinfo : EIATTR_CRS_STACK_SIZE
	.align		4
.L_41:
        /*0300*/ 	.byte	0x04, 0x1e
        /*0302*/ 	.short	(.L_43 - .L_42)
.L_42:
        /*0304*/ 	.word	0x00000000


	//----- nvinfo : EIATTR_CBANK_PARAM_SIZE
	.align		4
.L_43:
        /*0308*/ 	.byte	0x03, 0x19
        /*030a*/ 	.short	0x0470


	//----- nvinfo : EIATTR_PARAM_CBANK
	.align		4
        /*030c*/ 	.byte	0x04, 0x0a
        /*030e*/ 	.short	(.L_45 - .L_44)
	.align		4
.L_44:
        /*0310*/ 	.word	index@(.nv.constant0._ZN7cutlass13device_kernelINS_4gemm6kernel13GemmUniversalIN4cute5tupleIJiiiiEEENS1_10collective13CollectiveMmaINS1_34MainloopSm90TmaGmmaWarpSpecializedILi5ENS5_IJNS4_1CILi2EEENSA_ILi1EEESC_EEENS1_35KernelTmaWarpSpecializedCooperativeEEENS5_IJNSA_ILi192EEENSA_ILi160EEENSA_ILi64EEEEEENS_10bfloat16_tENS5_IJlSC_lEEESK_SL_NS4_8TiledMMAINS4_8MMA_AtomIJNS4_4SM904GMMA27MMA_64x32x16_F32BF16BF16_SSILNSP_5MajorE0ELSR_0ELNSP_7ScaleInE1ELSS_1EEEEEENS4_6LayoutISD_NS5_IJSC_NSA_ILi0EEESW_EEEEENS5_IJNS4_10UnderscoreESZ_SZ_EEEEENS4_13SM90_TMA_LOADENS4_14ComposedLayoutINS4_7SwizzleILi3ELi4ELi3EEENS4_18smem_ptr_flag_bitsILi16EEENSV_INS5_IJNSA_ILi8EEESI_EEENS5_IJSI_SC_EEEEEEEvNS4_8identityENS4_23SM90_TMA_LOAD_MULTICASTES1C_vS1D_EENS_8epilogue10collective6detail29Sm90TmaWarpSpecializedAdapterINS1H_15DefaultEpilogueISK_SL_SL_NS1G_6thread17LinearCombinationISK_Li1EffLNS1L_9ScaleType4KindE0ELNS_15FloatRoundStyleE2ESK_EENS1_15EpilogueDefaultEEEEEvvEEEEvNT_6ParamsE)
        /*0314*/ 	.short	0x0210
        /*0316*/ 	.short	0x0470


	//----- nvinfo : EIATTR_SW_WAR
	.align		4
.L_45:
        /*0318*/ 	.byte	0x04, 0x36
        /*031a*/ 	.short	(.L_47 - .L_46)
.L_46:
        /*031c*/ 	.word	0x00000008
.L_47:


//--------------------- .nv.callgraph             --------------------------
	.section	.nv.callgraph,"",@"SHT_CUDA_CALLGRAPH"
	.align	4
	.sectionentsize	8
	.align		4
        /*0000*/ 	.word	0x00000000
	.align		4
        /*0004*/ 	.word	0xffffffff
	.align		4
        /*0008*/ 	.word	index@(_ZN7cutlass13device_kernelINS_4gemm6kernel13GemmUniversalIN4cute5tupleIJiiiiEEENS1_10collective13CollectiveMmaINS1_34MainloopSm90TmaGmmaWarpSpecializedILi5ENS5_IJNS4_1CILi2EEENSA_ILi1EEESC_EEENS1_35KernelTmaWarpSpecializedCooperativeEEENS5_IJNSA_ILi192EEENSA_ILi160EEENSA_ILi64EEEEEENS_10bfloat16_tENS5_IJlSC_lEEESK_SL_NS4_8TiledMMAINS4_8MMA_AtomIJNS4_4SM904GMMA27MMA_64x32x16_F32BF16BF16_SSILNSP_5MajorE0ELSR_0ELNSP_7ScaleInE1ELSS_1EEEEEENS4_6LayoutISD_NS5_IJSC_NSA_ILi0EEESW_EEEEENS5_IJNS4_10UnderscoreESZ_SZ_EEEEENS4_13SM90_TMA_LOADENS4_14ComposedLayoutINS4_7SwizzleILi3ELi4ELi3EEENS4_18smem_ptr_flag_bitsILi16EEENSV_INS5_IJNSA_ILi8EEESI_EEENS5_IJSI_SC_EEEEEEEvNS4_8identityENS4_23SM90_TMA_LOAD_MULTICASTES1C_vS1D_EENS_8epilogue10collective6detail29Sm90TmaWarpSpecializedAdapterINS1H_15DefaultEpilogueISK_SL_SL_NS1G_6thread17LinearCombinationISK_Li1EffLNS1L_9ScaleType4KindE0ELNS_15FloatRoundStyleE2ESK_EENS1_15EpilogueDefaultEEEEEvvEEEEvNT_6ParamsE)
	.align		4
        /*000c*/ 	.word	index@(__assertfail)
	.align		4
        /*0010*/ 	.word	0x00000000
	.align		4
        /*0014*/ 	.word	0xfffffffe
	.align		4
        /*0018*/ 	.word	0x00000000
	.align		4
        /*001c*/ 	.word	0xfffffffd
	.align		4
        /*0020*/ 	.word	0x00000000
	.align		4
        /*0024*/ 	.word	0xfffffffc


//--------------------- .nv.constant4             --------------------------
	.section	.nv.constant4,"a",@progbits
	.align	8
	.align		8
.nv.constant4:
        /*0000*/ 	.dword	__assertfail
	.align		8
        /*0008*/ 	.dword	__unnamed_1
	.align		8
        /*0010*/ 	.dword	_ZN40_INTERNAL_2b11da5b_4_k_cu_8abddc45_105114cuda3std3__45__cpo5beginE
	.align		8
        /*0018*/ 	.dword	_ZN40_INTERNAL_2b11da5b_4_k_cu_8abddc45_105114cuda3std3__45__cpo3endE
	.align		8
        /*0020*/ 	.dword	_ZN40_INTERNAL_2b11da5b_4_k_cu_8abddc45_105114cuda3std3__45__cpo6cbeginE
	.align		8
        /*0028*/ 	.dword	_ZN40_INTERNAL_2b11da5b_4_k_cu_8abddc45_105114cuda3std3__45__cpo4cendE
	.align		8
        /*0030*/ 	.dword	_ZN40_INTERNAL_2b11da5b_4_k_cu_8abddc45_105114cuda3std3__442_GLOBAL__N__2b11da5b_4_k_cu_8abddc45_105116ignoreE
	.align		8
        /*0038*/ 	.dword	_ZN40_INTERNAL_2b11da5b_4_k_cu_8abddc45_105114cuda3std3__419piecewise_constructE
	.align		8
        /*0040*/ 	.dword	_ZN40_INTERNAL_2b11da5b_4_k_cu_8abddc45_105114cuda3std3__48in_placeE
	.align		8
        /*0048*/ 	.dword	_ZN40_INTERNAL_2b11da5b_4_k_cu_8abddc45_105114cuda3std6ranges3__45__cpo4swapE
	.align		8
        /*0050*/ 	.dword	_ZN40_INTERNAL_2b11da5b_4_k_cu_8abddc45_105114cuda3std6ranges3__45__cpo9iter_moveE
	.align		8
        /*0058*/ 	.dword	_ZN40_INTERNAL_2b11da5b_4_k_cu_8abddc45_105114cute7productE
	.align		8
        /*0060*/ 	.dword	_ZN40_INTERNAL_2b11da5b_4_k_cu_8abddc45_105114cute1_E
	.align		8
        /*0068*/ 	.dword	$str$22
	.align		8
        /*0070*/ 	.dword	$str$23


//--------------------- .text._ZN7cutlass13device_kernelINS_4gemm6kernel13GemmUniversalIN4cute5tupleIJiiiiEEENS1_10collective13CollectiveMmaINS1_34MainloopSm90TmaGmmaWarpSpecializedILi5ENS5_IJNS4_1CILi2EEENSA_ILi1EEESC_EEENS1_35KernelTmaWarpSpecializedCooperativeEEENS5_IJNSA_ILi192EEENSA_ILi160EEENSA_ILi64EEEEEENS_10bfloat16_tENS5_IJlSC_lEEESK_SL_NS4_8TiledMMAINS4_8MMA_AtomIJNS4_4SM904GMMA27MMA_64x32x16_F32BF16BF16_SSILNSP_5MajorE0ELSR_0ELNSP_7ScaleInE1ELSS_1EEEEEENS4_6LayoutISD_NS5_IJSC_NSA_ILi0EEESW_EEEEENS5_IJNS4_10UnderscoreESZ_SZ_EEEEENS4_13SM90_TMA_LOADENS4_14ComposedLayoutINS4_7SwizzleILi3ELi4ELi3EEENS4_18smem_ptr_flag_bitsILi16EEENSV_INS5_IJNSA_ILi8EEESI_EEENS5_IJSI_SC_EEEEEEEvNS4_8identityENS4_23SM90_TMA_LOAD_MULTICASTES1C_vS1D_EENS_8epilogue10collective6detail29Sm90TmaWarpSpecializedAdapterINS1H_15DefaultEpilogueISK_SL_SL_NS1G_6thread17LinearCombinationISK_Li1EffLNS1L_9ScaleType4KindE0ELNS_15FloatRoundStyleE2ESK_EENS1_15EpilogueDefaultEEEEEvvEEEEvNT_6ParamsE --------------------------
	.section	.text._ZN7cutlass13device_kernelINS_4gemm6kernel13GemmUniversalIN4cute5tupleIJiiiiEEENS1_10collective13CollectiveMmaINS1_34MainloopSm90TmaGmmaWarpSpecializedILi5ENS5_IJNS4_1CILi2EEENSA_ILi1EEESC_EEENS1_35KernelTmaWarpSpecializedCooperativeEEENS5_IJNSA_ILi192EEENSA_ILi160EEENSA_ILi64EEEEEENS_10bfloat16_tENS5_IJlSC_lEEESK_SL_NS4_8TiledMMAINS4_8MMA_AtomIJNS4_4SM904GMMA27MMA_64x32x16_F32BF16BF16_SSILNSP_5MajorE0ELSR_0ELNSP_7ScaleInE1ELSS_1EEEEEENS4_6LayoutISD_NS5_IJSC_NSA_ILi0EEESW_EEEEENS5_IJNS4_10UnderscoreESZ_SZ_EEEEENS4_13SM90_TMA_LOADENS4_14ComposedLayoutINS4_7SwizzleILi3ELi4ELi3EEENS4_18smem_ptr_flag_bitsILi16EEENSV_INS5_IJNSA_ILi8EEESI_EEENS5_IJSI_SC_EEEEEEEvNS4_8identityENS4_23SM90_TMA_LOAD_MULTICASTES1C_vS1D_EENS_8epilogue10collective6detail29Sm90TmaWarpSpecializedAdapterINS1H_15DefaultEpilogueISK_SL_SL_NS1G_6thread17LinearCombinationISK_Li1EffLNS1L_9ScaleType4KindE0ELNS_15FloatRoundStyleE2ESK_EENS1_15EpilogueDefaultEEEEEvvEEEEvNT_6ParamsE,"ax",@progbits
	.align	128
.text._ZN7cutlass13device_kernelINS_4gemm6kernel13GemmUniversalIN4cute5tupleIJiiiiEEENS1_10collective13CollectiveMmaINS1_34MainloopSm90TmaGmmaWarpSpecializedILi5ENS5_IJNS4_1CILi2EEENSA_ILi1EEESC_EEENS1_35KernelTmaWarpSpecializedCooperativeEEENS5_IJNSA_ILi192EEENSA_ILi160EEENSA_ILi64EEEEEENS_10bfloat16_tENS5_IJlSC_lEEESK_SL_NS4_8TiledMMAINS4_8MMA_AtomIJNS4_4SM904GMMA27MMA_64x32x16_F32BF16BF16_SSILNSP_5MajorE0ELSR_0ELNSP_7ScaleInE1ELSS_1EEEEEENS4_6LayoutISD_NS5_IJSC_NSA_ILi0EEESW_EEEEENS5_IJNS4_10UnderscoreESZ_SZ_EEEEENS4_13SM90_TMA_LOADENS4_14ComposedLayoutINS4_7SwizzleILi3ELi4ELi3EEENS4_18smem_ptr_flag_bitsILi16EEENSV_INS5_IJNSA_ILi8EEESI_EEENS5_IJSI_SC_EEEEEEEvNS4_8identityENS4_23SM90_TMA_LOAD_MULTICASTES1C_vS1D_EENS_8epilogue10collective6detail29Sm90TmaWarpSpecializedAdapterINS1H_15DefaultEpilogueISK_SL_SL_NS1G_6thread17LinearCombinationISK_Li1EffLNS1L_9ScaleType4KindE0ELNS_15FloatRoundStyleE2ESK_EENS1_15EpilogueDefaultEEEEEvvEEEEvNT_6ParamsE:
        .type           _ZN7cutlass13device_kernelINS_4gemm6kernel13GemmUniversalIN4cute5tupleIJiiiiEEENS1_10collective13CollectiveMmaINS1_34MainloopSm90TmaGmmaWarpSpecializedILi5ENS5_IJNS4_1CILi2EEENSA_ILi1EEESC_EEENS1_35KernelTmaWarpSpecializedCooperativeEEENS5_IJNSA_ILi192EEENSA_ILi160EEENSA_ILi64EEEEEENS_10bfloat16_tENS5_IJlSC_lEEESK_SL_NS4_8TiledMMAINS4_8MMA_AtomIJNS4_4SM904GMMA27MMA_64x32x16_F32BF16BF16_SSILNSP_5MajorE0ELSR_0ELNSP_7ScaleInE1ELSS_1EEEEEENS4_6LayoutISD_NS5_IJSC_NSA_ILi0EEESW_EEEEENS5_IJNS4_10UnderscoreESZ_SZ_EEEEENS4_13SM90_TMA_LOADENS4_14ComposedLayoutINS4_7SwizzleILi3ELi4ELi3EEENS4_18smem_ptr_flag_bitsILi16EEENSV_INS5_IJNSA_ILi8EEESI_EEENS5_IJSI_SC_EEEEEEEvNS4_8identityENS4_23SM90_TMA_LOAD_MULTICASTES1C_vS1D_EENS_8epilogue10collective6detail29Sm90TmaWarpSpecializedAdapterINS1H_15DefaultEpilogueISK_SL_SL_NS1G_6thread17LinearCombinationISK_Li1EffLNS1L_9ScaleType4KindE0ELNS_15FloatRoundStyleE2ESK_EENS1_15EpilogueDefaultEEEEEvvEEEEvNT_6ParamsE,@function
        .size           _ZN7cutlass13device_kernelINS_4gemm6kernel13GemmUniversalIN4cute5tupleIJiiiiEEENS1_10collective13CollectiveMmaINS1_34MainloopSm90TmaGmmaWarpSpecializedILi5ENS5_IJNS4_1CILi2EEENSA_ILi1EEESC_EEENS1_35KernelTmaWarpSpecializedCooperativeEEENS5_IJNSA_ILi192EEENSA_ILi160EEENSA_ILi64EEEEEENS_10bfloat16_tENS5_IJlSC_lEEESK_SL_NS4_8TiledMMAINS4_8MMA_AtomIJNS4_4SM904GMMA27MMA_64x32x16_F32BF16BF16_SSILNSP_5MajorE0ELSR_0ELNSP_7ScaleInE1ELSS_1EEEEEENS4_6LayoutISD_NS5_IJSC_NSA_ILi0EEESW_EEEEENS5_IJNS4_10UnderscoreESZ_SZ_EEEEENS4_13SM90_TMA_LOADENS4_14ComposedLayoutINS4_7SwizzleILi3ELi4ELi3EEENS4_18smem_ptr_flag_bitsILi16EEENSV_INS5_IJNSA_ILi8EEESI_EEENS5_IJSI_SC_EEEEEEEvNS4_8identityENS4_23SM90_TMA_LOAD_MULTICASTES1C_vS1D_EENS_8epilogue10collective6detail29Sm90TmaWarpSpecializedAdapterINS1H_15DefaultEpilogueISK_SL_SL_NS1G_6thread17LinearCombinationISK_Li1EffLNS1L_9ScaleType4KindE0ELNS_15FloatRoundStyleE2ESK_EENS1_15EpilogueDefaultEEEEEvvEEEEvNT_6ParamsE,(.L_x_389 - _ZN7cutlass13device_kernelINS_4gemm6kernel13GemmUniversalIN4cute5tupleIJiiiiEEENS1_10collective13CollectiveMmaINS1_34MainloopSm90TmaGmmaWarpSpecializedILi5ENS5_IJNS4_1CILi2EEENSA_ILi1EEESC_EEENS1_35KernelTmaWarpSpecializedCooperativeEEENS5_IJNSA_ILi192EEENSA_ILi160EEENSA_ILi64EEEEEENS_10bfloat16_tENS5_IJlSC_lEEESK_SL_NS4_8TiledMMAINS4_8MMA_AtomIJNS4_4SM904GMMA27MMA_64x32x16_F32BF16BF16_SSILNSP_5MajorE0ELSR_0ELNSP_7ScaleInE1ELSS_1EEEEEENS4_6LayoutISD_NS5_IJSC_NSA_ILi0EEESW_EEEEENS5_IJNS4_10UnderscoreESZ_SZ_EEEEENS4_13SM90_TMA_LOADENS4_14ComposedLayoutINS4_7SwizzleILi3ELi4ELi3EEENS4_18smem_ptr_flag_bitsILi16EEENSV_INS5_IJNSA_ILi8EEESI_EEENS5_IJSI_SC_EEEEEEEvNS4_8identityENS4_23SM90_TMA_LOAD_MULTICASTES1C_vS1D_EENS_8epilogue10collective6detail29Sm90TmaWarpSpecializedAdapterINS1H_15DefaultEpilogueISK_SL_SL_NS1G_6thread17LinearCombinationISK_Li1EffLNS1L_9ScaleType4KindE0ELNS_15FloatRoundStyleE2ESK_EENS1_15EpilogueDefaultEEEEEvvEEEEvNT_6ParamsE)
        .other          _ZN7cutlass13device_kernelINS_4gemm6kernel13GemmUniversalIN4cute5tupleIJiiiiEEENS1_10collective13CollectiveMmaINS1_34MainloopSm90TmaGmmaWarpSpecializedILi5ENS5_IJNS4_1CILi2EEENSA_ILi1EEESC_EEENS1_35KernelTmaWarpSpecializedCooperativeEEENS5_IJNSA_ILi192EEENSA_ILi160EEENSA_ILi64EEEEEENS_10bfloat16_tENS5_IJlSC_lEEESK_SL_NS4_8TiledMMAINS4_8MMA_AtomIJNS4_4SM904GMMA27MMA_64x32x16_F32BF16BF16_SSILNSP_5MajorE0ELSR_0ELNSP_7ScaleInE1ELSS_1EEEEEENS4_6LayoutISD_NS5_IJSC_NSA_ILi0EEESW_EEEEENS5_IJNS4_10UnderscoreESZ_SZ_EEEEENS4_13SM90_TMA_LOADENS4_14ComposedLayoutINS4_7SwizzleILi3ELi4ELi3EEENS4_18smem_ptr_flag_bitsILi16EEENSV_INS5_IJNSA_ILi8EEESI_EEENS5_IJSI_SC_EEEEEEEvNS4_8identityENS4_23SM90_TMA_LOAD_MULTICASTES1C_vS1D_EENS_8epilogue10collective6detail29Sm90TmaWarpSpecializedAdapterINS1H_15DefaultEpilogueISK_SL_SL_NS1G_6thread17LinearCombinationISK_Li1EffLNS1L_9ScaleType4KindE0ELNS_15FloatRoundStyleE2ESK_EENS1_15EpilogueDefaultEEEEEvvEEEEvNT_6ParamsE,@"STO_CUDA_ENTRY STV_DEFAULT"
_ZN7cutlass13device_kernelINS_4gemm6kernel13GemmUniversalIN4cute5tupleIJiiiiEEENS1_10collective13CollectiveMmaINS1_34MainloopSm90TmaGmmaWarpSpecializedILi5ENS5_IJNS4_1CILi2EEENSA_ILi1EEESC_EEENS1_35KernelTmaWarpSpecializedCooperativeEEENS5_IJNSA_ILi192EEENSA_ILi160EEENSA_ILi64EEEEEENS_10bfloat16_tENS5_IJlSC_lEEESK_SL_NS4_8TiledMMAINS4_8MMA_AtomIJNS4_4SM904GMMA27MMA_64x32x16_F32BF16BF16_SSILNSP_5MajorE0ELSR_0ELNSP_7ScaleInE1ELSS_1EEEEEENS4_6LayoutISD_NS5_IJSC_NSA_ILi0EEESW_EEEEENS5_IJNS4_10UnderscoreESZ_SZ_EEEEENS4_13SM90_TMA_LOADENS4_14ComposedLayoutINS4_7SwizzleILi3ELi4ELi3EEENS4_18smem_ptr_flag_bitsILi16EEENSV_INS5_IJNSA_ILi8EEESI_EEENS5_IJSI_SC_EEEEEEEvNS4_8identityENS4_23SM90_TMA_LOAD_MULTICASTES1C_vS1D_EENS_8epilogue10collective6detail29Sm90TmaWarpSpecializedAdapterINS1H_15DefaultEpilogueISK_SL_SL_NS1G_6thread17LinearCombinationISK_Li1EffLNS1L_9ScaleType4KindE0ELNS_15FloatRoundStyleE2ESK_EENS1_15EpilogueDefaultEEEEEvvEEEEvNT_6ParamsE:
[----:B------:R-:W0:Y:S02]  /*0000*/  LDC R1, c[0x0][0x28] ;  /* 0x00000a00ff017b82 */ /* 0x000e240000000800 */
[----:B0-----:R-:W-:Y:S01]  /*0010*/  VIADD R1, R1, 0xfffffff8 ;  /* 0xfffffff801017836 */ /* 0x001fe20000000000 */
[----:B------:R-:W0:Y:S01]  /*0020*/  S2R R6, SR_TID.X ;  /* 0x0000000000067919 */ /* 0x000e220000002100 */
[----:B------:R-:W-:Y:S01]  /*0030*/  ELECT P0, URZ, PT ;  /* 0x00000000003f782f */ /* 0x000fe20003800000 */
[----:B------:R-:W-:Y:S01]  /*0040*/  BSSY B0, `(.L_x_0) ;  /* 0x000000f000007945 */ /* 0x000fe20003800000 */
[--C-:B0-----:R-:W-:Y:S02]  /*0050*/  SHF.R.U32.HI R0, RZ, 0x5, R6.reuse ;  /* 0x00000005ff007819 */ /* 0x101fe40000011606 */
[----:B------:R-:W-:-:S03]  /*0060*/  SHF.R.U32.HI R3, RZ, 0x7, R6 ;  /* 0x00000007ff037819 */ /* 0x000fc60000011606 */
[----:B------:R-:W0:Y:S04]  /*0070*/  SHFL.IDX PT, R2, R0, RZ, 0x1f ;  /* 0x00001fff00027589 */ /* 0x000e2800000e0000 */
[----:B------:R1:W2:Y:S01]  /*0080*/  SHFL.IDX PT, R5, R3, RZ, 0x1f ;  /* 0x00001fff03057589 */ /* 0x0002a200000e0000 */
[----:B0-----:R-:W-:-:S13]  /*0090*/  ISETP.NE.OR P0, PT, R2, RZ, !P0 ;  /* 0x000000ff0200720c */ /* 0x001fda0004705670 */
[----:B-12---:R-:W-:Y:S05]  /*00a0*/  @P0 BRA `(.L_x_1) ;  /* 0x0000000000200947 */ /* 0x006fea0003800000 */
[----:B------:R-:W-:Y:S02]  /*00b0*/  ULDC.64 UR4, c[0x0][0x198] ;  /* 0x0000660000047ab9 */ /* 0x000fe40000000a00 */
[----:B------:R-:W-:Y:S02]  /*00c0*/  UIADD3 UR6, UP0, UR4, 0xf0, URZ ;  /* 0x000000f004067890 */ /* 0x000fe4000ff1e03f */
[----:B------:R-:W-:Y:S02]  /*00d0*/  UIADD3 UR4, UP1, UR4, 0x1f0, URZ ;  /* 0x000001f004047890 */ /* 0x000fe4000ff3e03f */
[----:B------:R-:W-:Y:S02]  /*00e0*/  UIADD3.X UR7, URZ, UR5, URZ, UP0, !UPT ;  /* 0x000000053f077290 */ /* 0x000fe400087fe43f */
[----:B------:R-:W-:-:S07]  /*00f0*/  UIADD3.X UR5, URZ, UR5, URZ, UP1, !UPT ;  /* 0x000000053f057290 */ /* 0x000fce0008ffe43f */
[----:B------:R0:W-:Y:S02]  /*0100*/  UTMACCTL.PF [UR6] ;  /* 0x00000000060079b9 */ /* 0x0001e40008040000 */
[----:B------:R0:W-:Y:S02]  /*0110*/  UTMACCTL.PF [UR4] ;  /* 0x00000000040079b9 */ /* 0x0001e40008040000 */
[----:B0-----:R-:W-:Y:S01]  /*0120*/  NOP ;  /* 0x0000000000007918 */ /* 0x001fe20000000000 */
.L_x_1:
[----:B------:R-:W-:Y:S05]  /*0130*/  BSYNC B0 ;  /* 0x0000000000007941 */ /* 0x000fea0003800000 */
.L_x_0:
[----:B------:R-:W0:Y:S02]  /*0140*/  SHFL.IDX PT, R3, R0, RZ, 0x1f ;  /* 0x00001fff00037589 */ /* 0x000e2400000e0000 */
[----:B0-----:R-:W-:-:S13]  /*0150*/  ISETP.NE.AND P0, PT, R3, RZ, PT ;  /* 0x000000ff0300720c */ /* 0x001fda0003f05270 */
[----:B------:R-:W-:Y:S05]  /*0160*/  @P0 BRA `(.L_x_2) ;  /* 0x0000000000600947 */ /* 0x000fea0003800000 */
[----:B------:R-:W0:Y:S01]  /*0170*/  S2UR UR8, SR_CgaCtaId ;  /* 0x00000000000879c3 */ /* 0x000e220000008800 */
[----:B------:R-:W-:Y:S01]  /*0180*/  UMOV UR4, 0x400 ;  /* 0x0000040000047882 */ /* 0x000fe20000000000 */
[----:B------:R-:W-:Y:S01]  /*0190*/  UMOV UR5, 0x1 ;  /* 0x0000000100057882 */ /* 0x000fe20000000000 */
[----:B------:R-:W-:Y:S01]  /*01a0*/  UMOV UR6, 0x4 ;  /* 0x0000000400067882 */ /* 0x000fe20000000000 */
[----:B------:R-:W-:Y:S01]  /*01b0*/  ELECT P0, URZ, PT ;  /* 0x00000000003f782f */ /* 0x000fe20003800000 */
[----:B------:R-:W-:-:S04]  /*01c0*/  UIADD3 UR6, -UR6, 0x100000, URZ ;  /* 0x0010000006067890 */ /* 0x000fc8000fffe13f */
[----:B------:R-:W-:Y:S02]  /*01d0*/  USHF.L.U32 UR7, UR6, 0xb, URZ ;  /* 0x0000000b06077899 */ /* 0x000fe4000800063f */
[----:B------:R-:W-:Y:S02]  /*01e0*/  USHF.L.U32 UR6, UR6, 0x1, URZ ;  /* 0x0000000106067899 */ /* 0x000fe4000800063f */
[----:B0-----:R-:W-:Y:S02]  /*01f0*/  ULEA UR8, UR8, UR4, 0x18 ;  /* 0x0000000408087291 */ /* 0x001fe4000f8ec03f */
[----:B------:R-:W-:-:S04]  /*0200*/  UIADD3 UR4, -UR5, 0x100000, URZ ;  /* 0x0010000005047890 */ /* 0x000fc8000fffe13f */
[----:B------:R-:W-:Y:S02]  /*0210*/  USHF.L.U32 UR5, UR4, 0xb, URZ ;  /* 0x0000000b04057899 */ /* 0x000fe4000800063f */
[----:B------:R-:W-:Y:S01]  /*0220*/  USHF.L.U32 UR4, UR4, 0x1, URZ ;  /* 0x0000000104047899 */ /* 0x000fe2000800063f */
[----:B------:R-:W0:Y:S11]  /*0230*/  FENCE.VIEW.ASYNC.S ;  /* 0x00000000000073c6 */ /* 0x000e360000000000 */
[----:B0-----:R0:W1:Y:S01]  /*0240*/  SYNCS.EXCH.64 URZ, [UR8], UR4 ;  /* 0x00000004083f75b2 */ /* 0x0010620008000100 */
[----:B------:R0:W2:Y:S01]  /*0250*/  SYNCS.EXCH.64 URZ, [UR8+0x28], UR6 ;  /* 0x00002806083f75b2 */ /* 0x0000a20008000100 */
[----:B------:R0:W3:Y:S01]  /*0260*/  SYNCS.EXCH.64 URZ, [UR8+0x8], UR4 ;  /* 0x00000804083f75b2 */ /* 0x0000e20008000100 */
[----:B------:R0:W4:Y:S01]  /*0270*/  SYNCS.EXCH.64 URZ, [UR8+0x30], UR6 ;  /* 0x00003006083f75b2 */ /* 0x0001220008000100 */
[----:B------:R0:W0:Y:S01]  /*0280*/  SYNCS.EXCH.64 URZ, [UR8+0x10], UR4 ;  /* 0x00001004083f75b2 */ /* 0x0000220008000100 */
[----:B------:R0:W0:Y:S01]  /*0290*/  SYNCS.EXCH.64 URZ, [UR8+0x38], UR6 ;  /* 0x00003806083f75b2 */ /* 0x0000220008000100 */
[----:B------:R0:W0:Y:S01]  /*02a0*/  SYNCS.EXCH.64 URZ, [UR8+0x18], UR4 ;  /* 0x00001804083f75b2 */ /* 0x0000220008000100 */
[----:B------:R0:W0:Y:S01]  /*02b0*/  SYNCS.EXCH.64 URZ, [UR8+0x40], UR6 ;  /* 0x00004006083f75b2 */ /* 0x0000220008000100 */
[----:B------:R0:W0:Y:S01]  /*02c0*/  SYNCS.EXCH.64 URZ, [UR8+0x20], UR4 ;  /* 0x00002004083f75b2 */ /* 0x0000220008000100 */
[----:B------:R0:W0:Y:S01]  /*02d0*/  SYNCS.EXCH.64 URZ, [UR8+0x48], UR6 ;  /* 0x00004806083f75b2 */ /* 0x0000220008000100 */
[----:B------:R-:W-:Y:S01]  /*02e0*/  NOP ;  /* 0x0000000000007918 */ /* 0x000fe20000000000 */
.L_x_2:
[----:B------:R-:W-:Y:S01]  /*02f0*/  SHF.R.S32.HI R4, RZ, 0x1f, R6 ;  /* 0x0000001fff047819 */ /* 0x000fe20000011406 */
[----:B------:R-:W5:Y:S01]  /*0300*/  SHFL.IDX PT, R0, R0, RZ, 0x1f ;  /* 0x00001fff00007589 */ /* 0x000f6200000e0000 */
[----:B0-----:R-:W0:Y:S01]  /*0310*/  S2UR UR8, SR_CTAID.X ;  /* 0x00000000000879c3 */ /* 0x001e220000002500 */
[----:B------:R-:W-:Y:S02]  /*0320*/  ELECT P0, URZ, PT ;  /* 0x00000000003f782f */ /* 0x000fe40003800000 */
[----:B------:R-:W-:Y:S01]  /*0330*/  LEA.HI R4, R4, R6, RZ, 0x7 ;  /* 0x0000000604047211 */ /* 0x000fe200078f38ff */
[----:B------:R-:W-:Y:S01]  /*0340*/  ULDC UR4, c[0x0][0x150] ;  /* 0x0000540000047ab9 */ /* 0x000fe20000000800 */
[----:B------:R-:W-:Y:S01]  /*0350*/  SHF.R.S32.HI R8, RZ, 0x1f, R3 ;  /* 0x0000001fff087819 */ /* 0x000fe20000011403 */
[----:B------:R-:W-:Y:S01]  /*0360*/  NOP ;  /* 0x0000000000007918 */ /* 0x000fe20000000000 */
[----:B------:R-:W-:Y:S01]  /*0370*/  LOP3.LUT R4, R4, 0xffffff80, RZ, 0xc0, !PT ;  /* 0xffffff8004047812 */ /* 0x000fe200078ec0ff */
[----:B------:R-:W-:Y:S01]  /*0380*/  NOP ;  /* 0x0000000000007918 */ /* 0x000fe20000000000 */
[----:B------:R-:W-:Y:S01]  /*0390*/  LEA.HI R8, R8, R3, RZ, 0x2 ;  /* 0x0000000308087211 */ /* 0x000fe200078f10ff */
[----:B------:R-:W1:Y:S01]  /*03a0*/  LDC R10, c[0x0][0x144] ;  /* 0x00005100ff0a7b82 */ /* 0x000e620000000800 */
[----:B------:R-:W-:Y:S01]  /*03b0*/  IMAD.MOV.U32 R16, RZ, RZ, 0x1 ;  /* 0x00000001ff107424 */ /* 0x000fe200078e00ff */
[----:B------:R-:W-:Y:S01]  /*03c0*/  ISETP.NE.AND P3, PT, R5, RZ, PT ;  /* 0x000000ff0500720c */ /* 0x000fe20003f65270 */
[----:B------:R-:W-:Y:S01]  /*03d0*/  IMAD.IADD R6, R6, 0x1, -R4 ;  /* 0x0000000106067824 */ /* 0x000fe200078e0a04 */
[----:B------:R-:W-:Y:S01]  /*03e0*/  LOP3.LUT R8, R8, 0x3ffffffc, RZ, 0xc0, !PT ;  /* 0x3ffffffc08087812 */ /* 0x000fe200078ec0ff */
[----:B------:R-:W2:Y:S03]  /*03f0*/  S2R R4, SR_CTAID.Y ;  /* 0x0000000000047919 */ /* 0x000ea60000002600 */
[----:B------:R-:W-:Y:S01]  /*0400*/  SHF.R.S32.HI R7, RZ, 0x1f, R6 ;  /* 0x0000001fff077819 */ /* 0x000fe20000011406 */
[----:B------:R-:W-:Y:S01]  /*0410*/  IMAD.IADD R8, R3, 0x1, -R8 ;  /* 0x0000000103087824 */ /* 0x000fe200078e0a08 */
[----:B------:R-:W3:Y:S02]  /*0420*/  LDC R13, c[0x0][0x140] ;  /* 0x00005000ff0d7b82 */ /* 0x000ee40000000800 */
[----:B------:R-:W-:-:S02]  /*0430*/  LEA.HI R7, R7, R6, RZ, 0x3 ;  /* 0x0000000607077211 */ /* 0x000fc400078f18ff */
[----:B-----5:R-:W-:Y:S02]  /*0440*/  ISETP.NE.OR P0, PT, R0, RZ, !P0 ;  /* 0x000000ff0000720c */ /* 0x020fe40004705670 */
[--C-:B------:R-:W-:Y:S02]  /*0450*/  SHF.R.S32.HI R0, RZ, 0x3, R7.reuse ;  /* 0x00000003ff007819 */ /* 0x100fe40000011407 */
[----:B------:R-:W-:Y:S02]  /*0460*/  SHF.R.S32.HI R7, RZ, 0x1f, R7 ;  /* 0x0000001fff077819 */ /* 0x000fe40000011407 */
[----:B0-----:R-:W-:Y:S02]  /*0470*/  I2FP.F32.U32 R9, UR8 ;  /* 0x0000000800097c45 */ /* 0x001fe40008201000 */
[----:B------:R-:W-:-:S03]  /*0480*/  LEA.HI R7, R7, R0, RZ, 0x2 ;  /* 0x0000000007077211 */ /* 0x000fc600078f10ff */
[----:B------:R-:W-:Y:S01]  /*0490*/  FMUL R9, R9, UR4 ;  /* 0x0000000409097c20 */ /* 0x000fe20008400000 */
[----:B------:R-:W-:Y:S01]  /*04a0*/  LOP3.LUT R7, R7, 0xfffffffc, RZ, 0xc0, !PT ;  /* 0xfffffffc07077812 */ /* 0x000fe200078ec0ff */
[----:B------:R-:W-:Y:S01]  /*04b0*/  VOTEU.ALL UP0, P0 ;  /* 0x00000000003f7886 */ /* 0x000fe20000000000 */
[----:B------:R-:W-:Y:S01]  /*04c0*/  ULDC UR4, c[0x0][0x154] ;  /* 0x0000550000047ab9 */ /* 0x000fe20000000800 */
[----:B------:R-:W-:Y:S02]  /*04d0*/  VOTEU.ALL UP1, P0 ;  /* 0x00000000003f7886 */ /* 0x000fe40000020000 */
[----:B------:R-:W0:Y:S01]  /*04e0*/  F2I.U32.TRUNC.NTZ R9, R9 ;  /* 0x0000000900097305 */ /* 0x000e22000020f000 */
[----:B------:R-:W-:Y:S01]  /*04f0*/  IMAD.IADD R7, R0, 0x1, -R7 ;  /* 0x0000000100077824 */ /* 0x000fe200078e0a07 */
[----:B------:R-:W5:Y:S01]  /*0500*/  @!UP0 S2UR UR7, SR_CgaCtaId ;  /* 0x00000000000789c3 */ /* 0x000f620000008800 */
[----:B------:R-:W-:Y:S01]  /*0510*/  @!UP0 UMOV UR6, 0x400 ;  /* 0x0000040000068882 */ /* 0x000fe20000000000 */
[----:B---3--:R-:W-:Y:S01]  /*0520*/  ISETP.EQ.U32.AND P2, PT, R13, 0x1, PT ;  /* 0x000000010d00780c */ /* 0x008fe20003f42070 */
[----:B------:R-:W-:Y:S01]  /*0530*/  IMAD R8, R8, 0x4, R7 ;  /* 0x0000000408087824 */ /* 0x000fe200078e0207 */
[----:B--2---:R-:W-:-:S03]  /*0540*/  I2FP.F32.U32 R3, R4 ;  /* 0x0000000400037245 */ /* 0x004fc60000201000 */
[C---:B------:R-:W-:Y:S01]  /*0550*/  IMAD.SHL.U32 R17, R8.reuse, 0x4, RZ ;  /* 0x0000000408117824 */ /* 0x040fe200078e00ff */
[----:B------:R-:W-:Y:S01]  /*0560*/  LEA.HI R0, R8, R8, RZ, 0x1 ;  /* 0x0000000808007211 */ /* 0x000fe200078f08ff */
[----:B------:R-:W-:Y:S01]  /*0570*/  FMUL R12, R3, UR4 ;  /* 0x00000004030c7c20 */ /* 0x000fe20008400000 */
[----:B------:R-:W2:Y:S01]  /*0580*/  LDC R7, c[0x0][0x148] ;  /* 0x00005200ff077b82 */ /* 0x000ea20000000800 */
[----:B------:R-:W-:Y:S01]  /*0590*/  UMOV UR4, 0x20 ;  /* 0x0000002000047882 */ /* 0x000fe20000000000 */
[----:B------:R-:W-:Y:S01]  /*05a0*/  LOP3.LUT R11, R0, 0xfffffffe, RZ, 0xc0, !PT ;  /* 0xfffffffe000b7812 */ /* 0x000fe200078ec0ff */
[----:B0-----:R-:W-:Y:S01]  /*05b0*/  IMAD.MOV R15, RZ, RZ, -R9 ;  /* 0x000000ffff0f7224 */ /* 0x001fe200078e0a09 */
[----:B------:R-:W-:Y:S01]  /*05c0*/  SHF.R.S32.HI R9, RZ, 0x1f, R2 ;  /* 0x0000001fff097819 */ /* 0x000fe20000011402 */
[----:B------:R-:W0:Y:S01]  /*05d0*/  F2I.U32.TRUNC.NTZ R12, R12 ;  /* 0x0000000c000c7305 */ /* 0x000e22000020f000 */
[----:B------:R-:W-:Y:S01]  /*05e0*/  LOP3.LUT R17, R8, 0xc, R17, 0x78, !PT ;  /* 0x0000000c08117812 */ /* 0x000fe200078e7811 */
[----:B-1----:R-:W-:Y:S01]  /*05f0*/  IMAD R3, R10, R15, UR8 ;  /* 0x000000080a037e24 */ /* 0x002fe2000f8e020f */
[----:B------:R-:W-:Y:S01]  /*0600*/  LEA.HI R9, R9, R2, RZ, 0x2 ;  /* 0x0000000209097211 */ /* 0x000fe200078f10ff */
[----:B------:R-:W-:Y:S01]  /*0610*/  IMAD.IADD R0, R8, 0x1, -R11 ;  /* 0x0000000108007824 */ /* 0x000fe200078e0a0b */
[----:B------:R-:W-:-:S04]  /*0620*/  @!UP0 UIADD3 UR4, -UR4, 0x100000, URZ ;  /* 0x0010000004048890 */ /* 0x000fc8000fffe13f */
[----:B------:R-:W-:Y:S02]  /*0630*/  @!UP0 USHF.L.U32 UR5, UR4, 0xb, URZ ;  /* 0x0000000b04058899 */ /* 0x000fe4000800063f */
[----:B------:R-:W-:Y:S01]  /*0640*/  @!UP0 USHF.L.U32 UR4, UR4, 0x1, URZ ;  /* 0x0000000104048899 */ /* 0x000fe2000800063f */
[----:B------:R-:W-:Y:S02]  /*0650*/  LOP3.LUT R9, R9, 0xfffffffc, RZ, 0xc0, !PT ;  /* 0xfffffffc09097812 */ /* 0x000fe400078ec0ff */
[----:B------:R-:W-:Y:S01]  /*0660*/  ISETP.NE.AND P4, PT, R0, R3, PT ;  /* 0x000000030000720c */ /* 0x000fe20003f85270 */
[----:B-----5:R-:W-:Y:S02]  /*0670*/  @!UP0 ULEA UR6, UR7, UR6, 0x18 ;  /* 0x0000000607068291 */ /* 0x020fe4000f8ec03f */
[----:B------:R-:W-:Y:S01]  /*0680*/  IMAD.IADD R0, R2, 0x1, -R9 ;  /* 0x0000000102007824 */ /* 0x000fe200078e0a09 */
[----:B------:R-:W-:Y:S01]  /*0690*/  VOTEU.ALL UP0, P0 ;  /* 0x00000000003f7886 */ /* 0x000fe20000000000 */
[----:B------:R-:W-:Y:S01]  /*06a0*/  LOP3.LUT P0, RZ, R6, 0x7, RZ, 0xc0, !PT ;  /* 0x0000000706ff7812 */ /* 0x000fe2000780c0ff */
[----:B0-----:R-:W-:-:S02]  /*06b0*/  IMAD.MOV R14, RZ, RZ, -R12 ;  /* 0x000000ffff0e7224 */ /* 0x001fc400078e0a0c */
[C---:B------:R-:W-:Y:S01]  /*06c0*/  ISETP.NE.AND P1, PT, R0.reuse, 0x3, PT ;  /* 0x000000030000780c */ /* 0x040fe20003f25270 */
[----:B------:R-:W-:Y:S01]  /*06d0*/  VIADD R6, R5, 0xffffffff ;  /* 0xffffffff05067836 */ /* 0x000fe20000000000 */
[----:B------:R-:W-:Y:S01]  /*06e0*/  ISETP.LT.U32.AND P0, PT, R17, 0x2, !P0 ;  /* 0x000000021100780c */ /* 0x000fe20004701070 */
[----:B--2---:R-:W-:Y:S01]  /*06f0*/  IMAD R9, R7, R14, R4 ;  /* 0x0000000e07097224 */ /* 0x004fe200078e0204 */
[----:B------:R-:W-:Y:S01]  /*0700*/  ISETP.EQ.OR P1, PT, R0, RZ, !P1 ;  /* 0x000000ff0000720c */ /* 0x000fe20004f22670 */
[----:B------:R-:W0:Y:S02]  /*0710*/  FENCE.VIEW.ASYNC.S ;  /* 0x00000000000073c6 */ /* 0x000e240000000000 */
[----:B0-----:R0:W1:Y:S01]  /*0720*/  @!UP0 SYNCS.EXCH.64 URZ, [UR6+0x60], UR4 ;  /* 0x00006004063f85b2 */ /* 0x0010620008000100 */
[----:B------:R-:W-:Y:S02]  /*0730*/  @P4 LEA.HI R2, R17, R17, RZ, 0x1 ;  /* 0x0000001111024211 */ /* 0x000fe400078f08ff */
[----:B------:R-:W-:-:S02]  /*0740*/  ISETP.EQ.AND P1, PT, R5, RZ, P1 ;  /* 0x000000ff0500720c */ /* 0x000fc40000f22270 */
[----:B------:R-:W-:Y:S02]  /*0750*/  @P4 SHF.R.S32.HI R2, RZ, 0x1, R2 ;  /* 0x00000001ff024819 */ /* 0x000fe40000011402 */
[----:B------:R-:W-:Y:S02]  /*0760*/  ISETP.GE.U32.AND P6, PT, R6, 0x2, PT ;  /* 0x000000020600780c */ /* 0x000fe40003fc6070 */
[----:B------:R-:W-:Y:S02]  /*0770*/  @P4 ISETP.NE.AND P5, PT, R2, R9, PT ;  /* 0x000000090200420c */ /* 0x000fe40003fa5270 */
[----:B------:R-:W-:Y:S02]  /*0780*/  SEL R9, RZ, 0x1, !P0 ;  /* 0x00000001ff097807 */ /* 0x000fe40004000000 */
[----:B------:R-:W-:Y:S02]  /*0790*/  @P4 SEL R16, RZ, 0x1, P5 ;  /* 0x00000001ff104807 */ /* 0x000fe40002800000 */
[----:B------:R-:W-:Y:S01]  /*07a0*/  SEL R18, RZ, 0x1, !P1 ;  /* 0x00000001ff127807 */ /* 0x000fe20004800000 */
[----:B------:R0:W2:Y:S01]  /*07b0*/  @!UP1 SYNCS.EXCH.64 URZ, [UR6+0x68], UR4 ;  /* 0x00006804063f95b2 */ /* 0x0000a20008000100 */
[----:B------:R-:W-:Y:S01]  /*07c0*/  LOP3.LUT R16, R16, R9, RZ, 0xc0, !PT ;  /* 0x0000000910107212 */ /* 0x000fe200078ec0ff */
[----:B------:R-:W-:Y:S01]  /*07d0*/  NOP ;  /* 0x0000000000007918 */ /* 0x000fe20000000000 */
[----:B------:R-:W-:Y:S01]  /*07e0*/  SEL R18, R18, 0x2, P6 ;  /* 0x0000000212127807 */ /* 0x000fe20003000000 */
[----:B------:R-:W-:Y:S06]  /*07f0*/  @!P2 BRA `(.L_x_3) ;  /* 0x000000000008a947 */ /* 0x000fec0003800000 */
[----:B-12-4-:R-:W-:Y:S01]  /*0800*/  UCGABAR_ARV ;  /* 0x00000000000079c7 */ /* 0x016fe20008000000 */
[----:B------:R-:W-:Y:S05]  /*0810*/  BRA `(.L_x_4) ;  /* 0x0000000000047947 */ /* 0x000fea0003800000 */
.L_x_3:
[----:B-12-4-:R-:W-:Y:S01]  /*0820*/  NOP ;  /* 0x0000000000007918 */ /* 0x016fe20000000000 */
.L_x_4:
[----:B------:R-:W1:Y:S01]  /*0830*/  LDC R8, c[0x0][0x65c] ;  /* 0x00019700ff087b82 */ /* 0x000e620000000800 */
[----:B------:R-:W-:Y:S01]  /*0840*/  IMAD.MOV.U32 R9, RZ, RZ, RZ ;  /* 0x000000ffff097224 */ /* 0x000fe200078e00ff */
[----:B------:R-:W-:Y:S02]  /*0850*/  LOP3.LUT R2, R2, 0xfffffff7, RZ, 0xc0, !PT ;  /* 0xfffffff702027812 */ /* 0x000fe400078ec0ff */
[----:B-1----:R-:W-:Y:S01]  /*0860*/  ISETP.NE.AND P1, PT, R8, 0x1, PT ;  /* 0x000000010800780c */ /* 0x002fe20003f25270 */
[----:B------:R-:W-:-:S12]  /*0870*/  IMAD.U32 R8, RZ, RZ, UR8 ;  /* 0x00000008ff087e24 */ /* 0x000fd8000f8e00ff */
[----:B------:R-:W1:Y:S01]  /*0880*/  @P1 LDC R11, c[0x0][0x10] ;  /* 0x00000400ff0b1b82 */ /* 0x000e620000000800 */
[----:B------:R-:W-:Y:S01]  /*0890*/  @P1 IMAD.MOV.U32 R5, RZ, RZ, RZ ;  /* 0x000000ffff051224 */ /* 0x000fe200078e00ff */
[----:B------:R-:W-:Y:S01]  /*08a0*/  @P1 LOP3.LUT R2, R2, 0x8, RZ, 0xfc, !PT ;  /* 0x0000000802021812 */ /* 0x000fe200078efcff */
[----:B------:R-:W-:-:S05]  /*08b0*/  @P1 IMAD.MOV.U32 R15, RZ, RZ, RZ ;  /* 0x000000ffff0f1224 */ /* 0x000fca00078e00ff */
[----:B------:R-:W2:Y:S01]  /*08c0*/  @!P1 LDC R13, c[0x0][0xc] ;  /* 0x00000300ff0d9b82 */ /* 0x000ea20000000800 */
[----:B-1----:R-:W-:-:S04]  /*08d0*/  @P1 IMAD.WIDE.U32 R10, R11, UR8, R4 ;  /* 0x000000080b0a1c25 */ /* 0x002fc8000f8e0004 */
[----:B------:R-:W-:Y:S02]  /*08e0*/  @P1 IMAD.MOV.U32 R23, RZ, RZ, R10 ;  /* 0x000000ffff171224 */ /* 0x000fe400078e000a */
[----:B------:R-:W-:Y:S02]  /*08f0*/  @P1 IMAD.IADD R22, R11, 0x1, R15 ;  /* 0x000000010b161824 */ /* 0x000fe400078e020f */
[----:B--2---:R-:W-:-:S04]  /*0900*/  @!P1 IMAD.WIDE.U32 R8, R4, R13, R8 ;  /* 0x0000000d04089225 */ /* 0x004fc800078e0008 */
[----:B------:R-:W-:Y:S02]  /*0910*/  @!P1 IMAD.MOV.U32 R23, RZ, RZ, R8 ;  /* 0x000000ffff179224 */ /* 0x000fe400078e0008 */
[----:B------:R-:W-:Y:S01]  /*0920*/  @!P1 IMAD.MOV.U32 R22, RZ, RZ, R9 ;  /* 0x000000ffff169224 */ /* 0x000fe200078e0009 */
[----:B------:R-:W-:Y:S06]  /*0930*/  @!P2 BRA `(.L_x_5) ;  /* 0x00000000000ca947 */ /* 0x000fec0003800000 */
[----:B------:R-:W-:Y:S01]  /*0940*/  UCGABAR_WAIT ;  /* 0x0000000000007dc7 */ /* 0x000fe20008000000 */
[----:B------:R-:W-:Y:S01]  /*0950*/  CCTL.IVALL ;  /* 0x00000000ff00798f */ /* 0x000fe20002000000 */
[----:B------:R-:W-:Y:S05]  /*0960*/  BRA `(.L_x_6) ;  /* 0x0000000000047947 */ /* 0x000fea0003800000 */
.L_x_5:
[----:B------:R-:W-:Y:S06]  /*0970*/  BAR.SYNC.DEFER_BLOCKING 0x0 ;  /* 0x0000000000007b1d */ /* 0x000fec0000010000 */
.L_x_6:
[----:B------:R-:W-:Y:S05]  /*0980*/  @!P3 BRA `(.L_x_7) ;  /* 0x000000d40050b947 */ /* 0x000fea0003800000 */
[----:B------:R-:W-:-:S13]  /*0990*/  ISETP.GT.U32.AND P0, PT, R6, 0x1, PT ;  /* 0x000000010600780c */ /* 0x000fda0003f04070 */
[----:B0-----:R-:W-:Y:S05]  /*09a0*/  @P0 EXIT ;  /* 0x000000000000094d */ /* 0x001fea0003800000 */
[----:B------:R-:W-:Y:S01]  /*09b0*/  IMAD.MOV.U32 R8, RZ, RZ, -0x1 ;  /* 0xffffffffff087424 */ /* 0x000fe200078e00ff */
[----:B------:R-:W-:Y:S01]  /*09c0*/  ULDC.64 UR4, c[0x0][0x650] ;  /* 0x0001940000047ab9 */ /* 0x000fe20000000a00 */
[----:B------:R-:W-:Y:S01]  /*09d0*/  IMAD.MOV.U32 R6, RZ, RZ, -0x1 ;  /* 0xffffffffff067424 */ /* 0x000fe200078e00ff */
[----:B------:R-:W-:Y:S01]  /*09e0*/  ISETP.GE.U32.AND P0, PT, R23, UR4, PT ;  /* 0x0000000417007c0c */ /* 0x000fe2000bf06070 */
[----:B------:R-:W-:Y:S01]  /*09f0*/  IMAD.MOV.U32 R19, RZ, RZ, -0x1 ;  /* 0xffffffffff137424 */ /* 0x000fe200078e00ff */
[----:B------:R0:W-:Y:S01]  /*0a00*/  STL [R1], R8 ;  /* 0x0000000801007387 */ /* 0x0001e20000100800 */
[----:B------:R-:W-:Y:S02]  /*0a10*/  PRMT R0, RZ, 0x7610, R0 ;  /* 0x00007610ff007816 */ /* 0x000fe40000000000 */
[----:B------:R-:W-:Y:S01]  /*0a20*/  ISETP.GE.U32.AND.EX P0, PT, R22, UR5, PT, P0 ;  /* 0x0000000516007c0c */ /* 0x000fe2000bf06100 */
[----:B------:R0:W-:-:S12]  /*0a30*/  STL [R1+0x4], R6 ;  /* 0x0000040601007387 */ /* 0x0001d80000100800 */
[----:B0-----:R-:W-:Y:S05]  /*0a40*/  @P0 BRA `(.L_x_8) ;  /* 0x00000004003c0947 */ /* 0x001fea0003800000 */
[----:B------:R-:W0:Y:S01]  /*0a50*/  LDC.64 R20, c[0x0][0x628] ;  /* 0x00018a00ff147b82 */ /* 0x000e220000000a00 */
[----:B------:R-:W-:Y:S02]  /*0a60*/  IMAD.MOV.U32 R8, RZ, RZ, R23 ;  /* 0x000000ffff087224 */ /* 0x000fe400078e0017 */
[----:B------:R-:W-:-:S05]  /*0a70*/  IMAD.MOV.U32 R9, RZ, RZ, R22 ;  /* 0x000000ffff097224 */ /* 0x000fca00078e0016 */
[----:B------:R-:W1:Y:S08]  /*0a80*/  LDC R6, c[0x0][0x630] ;  /* 0x00018c00ff067b82 */ /* 0x000e700000000800 */
[----:B------:R-:W2:Y:S01]  /*0a90*/  LDC.64 R24, c[0x0][0x620] ;  /* 0x00018800ff187b82 */ /* 0x000ea20000000a00 */
[----:B0-----:R-:W-:-:S04]  /*0aa0*/  ISETP.NE.U32.AND P0, PT, R20, RZ, PT ;  /* 0x000000ff1400720c */ /* 0x001fc80003f05070 */
[----:B------:R-:W-:-:S13]  /*0ab0*/  ISETP.NE.AND.EX P0, PT, R21, RZ, PT, P0 ;  /* 0x000000ff1500720c */ /* 0x000fda0003f05300 */
[----:B-12---:R-:W-:Y:S05]  /*0ac0*/  @!P0 BRA `(.L_x_9) ;  /* 0x0000000000288947 */ /* 0x006fea0003800000 */
[----:B------:R-:W0:Y:S02]  /*0ad0*/  LDC R0, c[0x0][0x634] ;  /* 0x00018d00ff007b82 */ /* 0x000e240000000800 */
[----:B0-----:R-:W-:-:S05]  /*0ae0*/  IADD3 R13, P0, R23, R0, RZ ;  /* 0x00000000170d7210 */ /* 0x001fca0007f1e0ff */
[----:B------:R-:W-:-:S04]  /*0af0*/  IMAD.X R15, RZ, RZ, R22, P0 ;  /* 0x000000ffff0f7224 */ /* 0x000fc800000e0616 */
[----:B------:R-:W-:-:S04]  /*0b00*/  IMAD.WIDE.U32 R8, R15, R20, RZ ;  /* 0x000000140f087225 */ /* 0x000fc800078e00ff */
[----:B------:R-:W-:-:S04]  /*0b10*/  IMAD.WIDE.U32 R10, P0, R13, R21, R8 ;  /* 0x000000150d0a7225 */ /* 0x000fc80007800008 */
[----:B------:R-:W-:-:S04]  /*0b20*/  IMAD.WIDE.U32 R8, R13, R20, RZ ;  /* 0x000000140d087225 */ /* 0x000fc800078e00ff */
[----:B------:R-:W-:Y:S01]  /*0b30*/  IMAD.X R13, RZ, RZ, RZ, P0 ;  /* 0x000000ffff0d7224 */ /* 0x000fe200000e06ff */
[----:B------:R-:W-:Y:S01]  /*0b40*/  IADD3 RZ, P0, R9, R10, RZ ;  /* 0x0000000a09ff7210 */ /* 0x000fe20007f1e0ff */
[----:B------:R-:W-:-:S04]  /*0b50*/  IMAD.MOV.U32 R12, RZ, RZ, R11 ;  /* 0x000000ffff0c7224 */ /* 0x000fc800078e000b */
[----:B------:R-:W-:-:S08]  /*0b60*/  IMAD.WIDE.U32.X R8, R15, R21, R12, P0 ;  /* 0x000000150f087225 */ /* 0x000fd000000e040c */
.L_x_9:
[----:B------:R-:W0:Y:S01]  /*0b70*/  LDC.64 R20, c[0x0][0x640] ;  /* 0x00019000ff147b82 */ /* 0x000e220000000a00 */
[-C--:B------:R-:W-:Y:S01]  /*0b80*/  SHF.R.U64 R27, R8, R6.reuse, R9 ;  /* 0x00000006081b7219 */ /* 0x080fe20000001209 */
[----:B------:R-:W-:Y:S01]  /*0b90*/  IMAD.MOV.U32 R8, RZ, RZ, R23 ;  /* 0x000000ffff087224 */ /* 0x000fe200078e0017 */
[----:B------:R-:W-:Y:S01]  /*0ba0*/  SHF.R.U32.HI R0, RZ, R6, R9 ;  /* 0x00000006ff007219 */ /* 0x000fe20000011609 */
[----:B------:R-:W-:Y:S01]  /*0bb0*/  IMAD R28, R7, R14, R4 ;  /* 0x0000000e071c7224 */ /* 0x000fe200078e0204 */
[----:B------:R-:W-:-:S03]  /*0bc0*/  IADD3 R5, P0, RZ, -R27, RZ ;  /* 0x8000001bff057210 */ /* 0x000fc60007f1e0ff */
[----:B------:R-:W1:Y:S02]  /*0bd0*/  LDC R10, c[0x0][0x618] ;  /* 0x00018600ff0a7b82 */ /* 0x000e640000000800 */
[----:B------:R-:W-:-:S04]  /*0be0*/  IMAD.X R9, RZ, RZ, ~R0, P0 ;  /* 0x000000ffff097224 */ /* 0x000fc800000e0e00 */
[-C--:B------:R-:W-:Y:S02]  /*0bf0*/  IMAD R0, R9, R24.reuse, RZ ;  /* 0x0000001809007224 */ /* 0x080fe400078e02ff */
[----:B------:R-:W2:Y:S01]  /*0c00*/  LDC R11, c[0x0][0x608] ;  /* 0x00018200ff0b7b82 */ /* 0x000ea20000000800 */
[----:B------:R-:W-:Y:S02]  /*0c10*/  IMAD.MOV.U32 R9, RZ, RZ, R22 ;  /* 0x000000ffff097224 */ /* 0x000fe400078e0016 */
[----:B------:R-:W-:-:S05]  /*0c20*/  IMAD.WIDE.U32 R8, R5, R24, R8 ;  /* 0x0000001805087225 */ /* 0x000fca00078e0008 */
[----:B------:R-:W3:Y:S01]  /*0c30*/  LDC R12, c[0x0][0x658] ;  /* 0x00019600ff0c7b82 */ /* 0x000ee20000000800 */
[----:B------:R-:W-:Y:S01]  /*0c40*/  IMAD R5, R5, R25, R0 ;  /* 0x0000001905057224 */ /* 0x000fe200078e0200 */
[----:B0-----:R-:W-:Y:S01]  /*0c50*/  ISETP.NE.U32.AND P0, PT, R20, RZ, PT ;  /* 0x000000ff1400720c */ /* 0x001fe20003f05070 */
[----:B------:R-:W-:Y:S02]  /*0c60*/  IMAD.MOV.U32 R25, RZ, RZ, 0x1 ;  /* 0x00000001ff197424 */ /* 0x000fe400078e00ff */
[----:B------:R-:W-:Y:S01]  /*0c70*/  IMAD.IADD R5, R9, 0x1, R5 ;  /* 0x0000000109057824 */ /* 0x000fe200078e0205 */
[----:B------:R-:W-:Y:S01]  /*0c80*/  ISETP.NE.AND.EX P0, PT, R21, RZ, PT, P0 ;  /* 0x000000ff1500720c */ /* 0x000fe20003f05300 */
[----:B------:R-:W-:Y:S01]  /*0c90*/  IMAD.MOV.U32 R9, RZ, RZ, -0x1 ;  /* 0xffffffffff097424 */ /* 0x000fe200078e00ff */
[----:B------:R-:W0:Y:S02]  /*0ca0*/  LDC R15, c[0x0][0x600] ;  /* 0x00018000ff0f7b82 */ /* 0x000e240000000800 */
[----:B-1----:R-:W-:-:S02]  /*0cb0*/  SHF.R.U64 R13, R8, R10, R5 ;  /* 0x0000000a080d7219 */ /* 0x002fc40000001205 */
[----:B------:R-:W-:-:S04]  /*0cc0*/  SHF.R.U32.HI R0, RZ, R10, R5 ;  /* 0x0000000aff007219 */ /* 0x000fc80000011605 */
[----:B------:R-:W1:Y:S01]  /*0cd0*/  LDC R19, c[0x0][0x648] ;  /* 0x00019200ff137b82 */ /* 0x000e620000000800 */
[-CC-:B--2---:R-:W-:Y:S02]  /*0ce0*/  SHF.R.U64 R29, R13, R11.reuse, R0.reuse ;  /* 0x0000000b0d1d7219 */ /* 0x184fe40000001200 */
[----:B------:R-:W-:-:S05]  /*0cf0*/  SHF.R.U32.HI R5, RZ, R11, R0 ;  /* 0x0000000bff057219 */ /* 0x000fca0000011600 */
[----:B------:R-:W2:Y:S01]  /*0d00*/  LDC R24, c[0x0][0x638] ;  /* 0x00018e00ff187b82 */ /* 0x000ea20000000800 */
[-CC-:B---3--:R-:W-:Y:S02]  /*0d10*/  SHF.R.U64 R14, R29, R12.reuse, R5.reuse ;  /* 0x0000000c1d0e7219 */ /* 0x188fe40000001205 */
[-C--:B------:R-:W-:Y:S02]  /*0d20*/  SHF.L.U32 R0, R9, R12.reuse, RZ ;  /* 0x0000000c09007219 */ /* 0x080fe400000006ff */
[----:B------:R-:W-:Y:S01]  /*0d30*/  SHF.R.U32.HI R5, RZ, R12, R5 ;  /* 0x0000000cff057219 */ /* 0x000fe20000011605 */
[----:B------:R-:W-:Y:S01]  /*0d40*/  IMAD.MOV.U32 R4, RZ, RZ, R14 ;  /* 0x000000ffff047224 */ /* 0x000fe200078e000e */
[----:B------:R-:W-:Y:S01]  /*0d50*/  LOP3.LUT R10, RZ, R0, RZ, 0x33, !PT ;  /* 0x00000000ff0a7212 */ /* 0x000fe200078e33ff */
[----:B------:R-:W3:Y:S01]  /*0d60*/  LDC R26, c[0x0][0x610] ;  /* 0x00018400ff1a7b82 */ /* 0x000ee20000000800 */
[----:B------:R-:W-:Y:S05]  /*0d70*/  @!P0 BRA `(.L_x_10) ;  /* 0x0000000000288947 */ /* 0x000fea0003800000 */
[----:B------:R-:W4:Y:S02]  /*0d80*/  LDC R9, c[0x0][0x64c] ;  /* 0x00019300ff097b82 */ /* 0x000f240000000800 */
[----:B----4-:R-:W-:-:S05]  /*0d90*/  IADD3 R9, P0, R14, R9, RZ ;  /* 0x000000090e097210 */ /* 0x010fca0007f1e0ff */
        /* <DEDUP_REMOVED lines=8> */
.L_x_10:
[----:B-1----:R-:W-:Y:S01]  /*0e20*/  SHF.R.U64 R4, R4, R19, R5 ;  /* 0x0000001304047219 */ /* 0x002fe20000001205 */
[----:B0-----:R-:W-:Y:S01]  /*0e30*/  VIADD R6, R15, 0xffffffff ;  /* 0xffffffff0f067836 */ /* 0x001fe20000000000 */
[----:B------:R-:W-:Y:S01]  /*0e40*/  SHF.L.U32 R0, R25, R12, RZ ;  /* 0x0000000c19007219 */ /* 0x000fe200000006ff */
[----:B------:R-:W-:Y:S01]  /*0e50*/  IMAD.MOV.U32 R19, RZ, RZ, R27 ;  /* 0x000000ffff137224 */ /* 0x000fe200078e001b */
[----:B------:R-:W-:Y:S01]  /*0e60*/  LOP3.LUT R5, R29, R10, RZ, 0xc0, !PT ;  /* 0x0000000a1d057212 */ /* 0x000fe200078ec0ff */
[----:B------:R-:W-:Y:S01]  /*0e70*/  IMAD.MOV R7, RZ, RZ, -R4 ;  /* 0x000000ffff077224 */ /* 0x000fe200078e0a04 */
[----:B------:R-:W-:Y:S02]  /*0e80*/  SEL R3, R3, R28, !P1 ;  /* 0x0000001c03037207 */ /* 0x000fe40004800000 */
[----:B------:R-:W-:Y:S01]  /*0e90*/  LOP3.LUT R6, R13, R6, RZ, 0xc0, !PT ;  /* 0x000000060d067212 */ /* 0x000fe200078ec0ff */
[----:B------:R-:W-:Y:S02]  /*0ea0*/  IMAD R4, R0, R4, R5 ;  /* 0x0000000400047224 */ /* 0x000fe400078e0205 */
[----:B--2---:R-:W-:-:S02]  /*0eb0*/  IMAD R0, R7, R24, R14 ;  /* 0x0000001807007224 */ /* 0x004fc400078e020e */
[----:B---3--:R-:W-:Y:S02]  /*0ec0*/  IMAD R3, R4, R26, R3 ;  /* 0x0000001a04037224 */ /* 0x008fe400078e0203 */
[----:B------:R-:W-:Y:S02]  /*0ed0*/  IMAD.MOV.U32 R5, RZ, RZ, 0x1 ;  /* 0x00000001ff057424 */ /* 0x000fe400078e00ff */
[----:B------:R-:W-:-:S03]  /*0ee0*/  IMAD R4, R0, R15, R6 ;  /* 0x0000000f00047224 */ /* 0x000fc600078e0206 */
[----:B------:R-:W-:Y:S02]  /*0ef0*/  PRMT R0, R5, 0x7610, R0 ;  /* 0x0000761005007816 */ /* 0x000fe40000000000 */
[----:B------:R-:W-:Y:S02]  /*0f00*/  SEL R5, R4, R3, !P1 ;  /* 0x0000000304057207 */ /* 0x000fe40004800000 */
[----:B------:R-:W-:-:S03]  /*0f10*/  SEL R3, R3, R4, !P1 ;  /* 0x0000000403037207 */ /* 0x000fc60004800000 */
[----:B------:R0:W-:Y:S04]  /*0f20*/  STL [R1+0x4], R5 ;  /* 0x0000040501007387 */ /* 0x0001e80000100800 */
[----:B------:R0:W-:Y:S02]  /*0f30*/  STL [R1], R3 ;  /* 0x0000000301007387 */ /* 0x0001e40000100800 */
.L_x_8:
[----:B------:R-:W-:-:S08]  /*0f40*/  NOP ;  /* 0x0000000000007918 */ /* 0x000fd00000000000 */
[----:B------:R-:W1:Y:S02]  /*0f50*/  USETMAXREG.TRY_ALLOC.CTAPOOL UP0, 0xe8 ;  /* 0x000000e8000079c8 */ /* 0x000e640008000600 */
[----:B-1----:R-:W-:-:S13]  /*0f60*/  PLOP3.LUT P0, PT, PT, PT, UP0, 0x80, 0x0 ;  /* 0x000000000000781c */ /* 0x002fda0003f0f008 */
[----:B------:R-:W-:Y:S05]  /*0f70*/  @!P0 BRA `(.L_x_8) ;  /* 0xfffffffc00f08947 */ /* 0x000fea000383ffff */
[----:B------:R-:W-:Y:S01]  /*0f80*/  ULDC.64 UR4, c[0x0][0x598] ;  /* 0x0001660000047ab9 */ /* 0x000fe20000000a00 */
[----:B------:R-:W-:Y:S01]  /*0f90*/  ULDC.64 UR40, c[0x0][0x208] ;  /* 0x0000820000287ab9 */ /* 0x000fe20000000a00 */
[----:B------:R-:W-:-:S04]  /*0fa0*/  ISETP.NE.U32.AND P0, PT, RZ, UR4, PT ;  /* 0x00000004ff007c0c */ /* 0x000fc8000bf05070 */
[----:B------:R-:W-:-:S13]  /*0fb0*/  ISETP.NE.AND.EX P0, PT, RZ, UR5, PT, P0 ;  /* 0x00000005ff007c0c */ /* 0x000fda000bf05300 */
[----:B------:R-:W-:Y:S05]  /*0fc0*/  @!P0 BRA `(.L_x_11) ;  /* 0x00000000001c8947 */ /* 0x000fea0003800000 */
[----:B0-----:R-:W0:Y:S02]  /*0fd0*/  LDC.64 R4, c[0x0][0x598] ;  /* 0x00016600ff047b82 */ /* 0x001e240000000a00 */
[----:B0-----:R-:W2:Y:S02]  /*0fe0*/  LDG.E.64 R4, desc[UR40][R4.64] ;  /* 0x0000002804047981 */ /* 0x001ea4000c1e1b00 */
[----:B--2---:R-:W-:-:S04]  /*0ff0*/  ISETP.NE.U32.AND P0, PT, R4, RZ, PT ;  /* 0x000000ff0400720c */ /* 0x004fc80003f05070 */
[----:B------:R-:W-:-:S13]  /*1000*/  ISETP.NE.AND.EX P0, PT, R5, RZ, PT, P0 ;  /* 0x000000ff0500720c */ /* 0x000fda0003f05300 */
[----:B------:R-:W-:Y:S05]  /*1010*/  @!P0 BRA `(.L_x_11) ;  /* 0x0000000000088947 */ /* 0x000fea0003800000 */
[----:B------:R0:W5:Y:S01]  /*1020*/  LD.E R185, desc[UR40][R4.64] ;  /* 0x0000002804b97980 */ /* 0x000162000c101900 */
[----:B------:R-:W-:Y:S05]  /*1030*/  BRA `(.L_x_12) ;  /* 0x0000000000247947 */ /* 0x000fea0003800000 */
.L_x_11:
[----:B------:R-:W-:Y:S02]  /*1040*/  ULDC.64 UR4, c[0x0][0x588] ;  /* 0x0001620000047ab9 */ /* 0x000fe40000000a00 */
[----:B------:R-:W-:-:S04]  /*1050*/  ISETP.NE.U32.AND P0, PT, RZ, UR4, PT ;  /* 0x00000004ff007c0c */ /* 0x000fc8000bf05070 */
[----:B------:R-:W-:-:S13]  /*1060*/  ISETP.NE.AND.EX P0, PT, RZ, UR5, PT, P0 ;  /* 0x00000005ff007c0c */ /* 0x000fda000bf05300 */
[----:B------:R-:W-:Y:S05]  /*1070*/  @!P0 BRA `(.L_x_13) ;  /* 0x00000000000c8947 */ /* 0x000fea0003800000 */
[----:B0-----:R-:W0:Y:S02]  /*1080*/  LDC.64 R4, c[0x0][0x588] ;  /* 0x00016200ff047b82 */ /* 0x001e240000000a00 */
[----:B0-----:R1:W5:Y:S01]  /*1090*/  LDG.E R185, desc[UR40][R4.64] ;  /* 0x0000002804b97981 */ /* 0x001362000c1e1900 */
[----:B------:R-:W-:Y:S05]  /*10a0*/  BRA `(.L_x_12) ;  /* 0x0000000000087947 */ /* 0x000fea0003800000 */
.L_x_13:
[----:B------:R-:W-:Y:S02]  /*10b0*/  ULDC UR4, c[0x0][0x580] ;  /* 0x0001600000047ab9 */ /* 0x000fe40000000800 */
[----:B------:R-:W-:-:S07]  /*10c0*/  IMAD.U32 R185, RZ, RZ, UR4 ;  /* 0x00000004ffb97e24 */ /* 0x000fce000f8e00ff */
.L_x_12:
[----:B------:R-:W-:Y:S02]  /*10d0*/  ULDC.64 UR4, c[0x0][0x5a0] ;  /* 0x0001680000047ab9 */ /* 0x000fe40000000a00 */
[----:B------:R-:W-:-:S04]  /*10e0*/  ISETP.NE.U32.AND P0, PT, RZ, UR4, PT ;  /* 0x00000004ff007c0c */ /* 0x000fc8000bf05070 */
[----:B------:R-:W-:-:S13]  /*10f0*/  ISETP.NE.AND.EX P0, PT, RZ, UR5, PT, P0 ;  /* 0x00000005ff007c0c */ /* 0x000fda000bf05300 */
[----:B------:R-:W-:Y:S05]  /*1100*/  @!P0 BRA `(.L_x_14) ;  /* 0x00000000001c8947 */ /* 0x000fea0003800000 */
[----:B01----:R-:W0:Y:S02]  /*1110*/  LDC.64 R4, c[0x0][0x5a0] ;  /* 0x00016800ff047b82 */ /* 0x003e240000000a00 */
[----:B0-----:R-:W2:Y:S02]  /*1120*/  LDG.E.64 R4, desc[UR40][R4.64] ;  /* 0x0000002804047981 */ /* 0x001ea4000c1e1b00 */
[----:B--2---:R-:W-:-:S04]  /*1130*/  ISETP.NE.U32.AND P0, PT, R4, RZ, PT ;  /* 0x000000ff0400720c */ /* 0x004fc80003f05070 */
[----:B------:R-:W-:-:S13]  /*1140*/  ISETP.NE.AND.EX P0, PT, R5, RZ, PT, P0 ;  /* 0x000000ff0500720c */ /* 0x000fda0003f05300 */
[----:B------:R-:W-:Y:S05]  /*1150*/  @!P0 BRA `(.L_x_14) ;  /* 0x0000000000088947 */ /* 0x000fea0003800000 */
[----:B------:R0:W5:Y:S01]  /*1160*/  LD.E R184, desc[UR40][R4.64] ;  /* 0x0000002804b87980 */ /* 0x000162000c101900 */
[----:B------:R-:W-:Y:S05]  /*1170*/  BRA `(.L_x_15) ;  /* 0x0000000000247947 */ /* 0x000fea0003800000 */
.L_x_14:
[----:B------:R-:W-:Y:S02]  /*1180*/  ULDC.64 UR4, c[0x0][0x590] ;  /* 0x0001640000047ab9 */ /* 0x000fe40000000a00 */
[----:B------:R-:W-:-:S04]  /*1190*/  ISETP.NE.U32.AND P0, PT, RZ, UR4, PT ;  /* 0x00000004ff007c0c */ /* 0x000fc8000bf05070 */
[----:B------:R-:W-:-:S13]  /*11a0*/  ISETP.NE.AND.EX P0, PT, RZ, UR5, PT, P0 ;  /* 0x00000005ff007c0c */ /* 0x000fda000bf05300 */
[----:B------:R-:W-:Y:S05]  /*11b0*/  @!P0 BRA `(.L_x_16) ;  /* 0x00000000000c8947 */ /* 0x000fea0003800000 */
[----:B01----:R-:W0:Y:S02]  /*11c0*/  LDC.64 R4, c[0x0][0x590] ;  /* 0x00016400ff047b82 */ /* 0x003e240000000a00 */
[----:B0-----:R1:W5:Y:S01]  /*11d0*/  LDG.E R184, desc[UR40][R4.64] ;  /* 0x0000002804b87981 */ /* 0x001362000c1e1900 */
[----:B------:R-:W-:Y:S05]  /*11e0*/  BRA `(.L_x_15) ;  /* 0x0000000000087947 */ /* 0x000fea0003800000 */
.L_x_16:
[----:B------:R-:W-:Y:S02]  /*11f0*/  ULDC UR4, c[0x0][0x584] ;  /* 0x0001610000047ab9 */ /* 0x000fe40000000800 */
[----:B------:R-:W-:-:S07]  /*1200*/  IMAD.U32 R184, RZ, RZ, UR4 ;  /* 0x00000004ffb87e24 */ /* 0x000fce000f8e00ff */
.L_x_15:
[----:B------:R-:W-:-:S13]  /*1210*/  LOP3.LUT P0, RZ, R0, 0xff, RZ, 0xc0, !PT ;  /* 0x000000ff00ff7812 */ /* 0x000fda000780c0ff */
[----:B------:R-:W-:Y:S05]  /*1220*/  @!P0 EXIT ;  /* 0x000000000000894d */ /* 0x000fea0003800000 */
[----:B------:R-:W-:Y:S01]  /*1230*/  ULDC UR4, c[0x0][0x28c] ;  /* 0x0000a30000047ab9 */ /* 0x000fe20000000800 */
[----:B------:R-:W-:Y:S01]  /*1240*/  LOP3.LUT R200, R18, 0x1, RZ, 0xfc, !PT ;  /* 0x0000000112c87812 */ /* 0x000fe200078efcff */
[----:B------:R-:W-:Y:S01]  /*1250*/  UIADD3 UR4, UR4, 0x3f, URZ ;  /* 0x0000003f04047890 */ /* 0x000fe2000fffe03f */
[----:B------:R-:W-:Y:S01]  /*1260*/  UMOV UR36, URZ ;  /* 0x0000003f00247c82 */ /* 0x000fe20008000000 */
[----:B------:R-:W-:Y:S02]  /*1270*/  UMOV UR37, URZ ;  /* 0x0000003f00257c82 */ /* 0x000fe40008000000 */
[----:B------:R-:W-:-:S04]  /*1280*/  USHF.R.S32.HI UR5, URZ, 0x1f, UR4 ;  /* 0x0000001f3f057899 */ /* 0x000fc80008011404 */
[----:B------:R-:W-:-:S04]  /*1290*/  ULEA.HI UR5, UR5, UR4, URZ, 0x6 ;  /* 0x0000000405057291 */ /* 0x000fc8000f8f303f */
[----:B------:R-:W-:-:S12]  /*12a0*/  USHF.R.S32.HI UR38, URZ, 0x6, UR5 ;  /* 0x000000063f267899 */ /* 0x000fd80008011405 */
.L_x_352:
[----:B------:R-:W2:Y:S01]  /*12b0*/  S2R R0, SR_TID.X ;  /* 0x0000000000007919 */ /* 0x000ea20000002100 */
[----:B---3--:R-:W3:Y:S01]  /*12c0*/  S2UR UR6, SR_CgaCtaId ;  /* 0x00000000000679c3 */ /* 0x008ee20000008800 */
[----:B------:R-:W-:Y:S02]  /*12d0*/  UMOV UR39, 0x400 ;  /* 0x0000040000277882 */ /* 0x000fe40000000000 */
[----:B---3--:R-:W-:Y:S01]  /*12e0*/  ULEA UR39, UR6, UR39, 0x18 ;  /* 0x0000002706277291 */ /* 0x008fe2000f8ec03f */
[----:B--2---:R-:W-:-:S04]  /*12f0*/  LOP3.LUT R0, R0, 0x80, RZ, 0xc0, !PT ;  /* 0x0000008000007812 */ /* 0x004fc800078ec0ff */
[----:B------:R-:W-:-:S06]  /*1300*/  SHF.R.U32.HI R0, RZ, 0x7, R0 ;  /* 0x00000007ff007819 */ /* 0x000fcc0000011600 */
[----:B------:R-:W2:Y:S02]  /*1310*/  SHFL.IDX PT, R0, R0, RZ, 0x1f ;  /* 0x00001fff00007589 */ /* 0x000ea400000e0000 */
[----:B--2---:R-:W-:-:S13]  /*1320*/  R2UR UR4, R0 ;  /* 0x00000000000472ca */ /* 0x004fda00000e0000 */
[----:B------:R-:W-:-:S04]  /*1330*/  ULEA.HI UR5, UR4, UR4, URZ, 0x1 ;  /* 0x0000000404057291 */ /* 0x000fc8000f8f083f */
[----:B------:R-:W-:-:S04]  /*1340*/  ULOP3.LUT UR5, UR5, 0x7fffe, URZ, 0xc0, !UPT ;  /* 0x0007fffe05057892 */ /* 0x000fc8000f8ec03f */
[----:B------:R-:W-:-:S03]  /*1350*/  UIADD3 UR5, UR4, -UR5, URZ ;  /* 0x8000000504057290 */ /* 0x000fc6000fffe03f */
[----:B------:R-:W-:Y:S01]  /*1360*/  ULDC UR4, c[0x0][0x28c] ;  /* 0x0000a30000047ab9 */ /* 0x000fe20000000800 */
[----:B------:R-:W-:Y:S01]  /*1370*/  ULEA UR5, UR5, UR39, 0xd ;  /* 0x0000002705057291 */ /* 0x000fe2000f8e683f */
[----:B------:R-:W-:-:S03]  /*1380*/  ISETP.LT.AND P0, PT, RZ, UR4, PT ;  /* 0x00000004ff007c0c */ /* 0x000fc6000bf01270 */
[----:B------:R-:W-:-:S04]  /*1390*/  UIADD3 UR5, UR5, 0x100, URZ ;  /* 0x0000010005057890 */ /* 0x000fc8000fffe03f */
[----:B------:R-:W-:-:S04]  /*13a0*/  USHF.R.U32.HI UR5, URZ, 0x4, UR5 ;  /* 0x000000043f057899 */ /* 0x000fc80008011605 */
[----:B------:R-:W-:Y:S02]  /*13b0*/  ULOP3.LUT UR42, UR5, 0x3fff, URZ, 0xc0, !UPT ;  /* 0x00003fff052a7892 */ /* 0x000fe4000f8ec03f */
[----:B----45:R-:W-:Y:S10]  /*13c0*/  @P0 BRA `(.L_x_17) ;  /* 0x0000000000400947 */ /* 0x030ff40003800000 */
[----:B------:R-:W-:Y:S01]  /*13d0*/  MOV R0, 0x0 ;  /* 0x0000000000007802 */ /* 0x000fe20000000f00 */
[----:B------:R-:W-:Y:S01]  /*13e0*/  ULDC.64 UR4, c[0x4][0x68] ;  /* 0x01001a0000047ab9 */ /* 0x000fe20000000a00 */
[----:B------:R-:W-:Y:S01]  /*13f0*/  ULDC.64 UR6, c[0x4][0x8] ;  /* 0x0100020000067ab9 */ /* 0x000fe20000000a00 */
[----:B01----:R-:W-:Y:S01]  /*1400*/  IMAD.U32 R4, RZ, RZ, UR4 ;  /* 0x00000004ff047e24 */ /* 0x003fe2000f8e00ff */
[----:B------:R0:W1:Y:S01]  /*1410*/  LDC.64 R14, c[0x4][R0] ;  /* 0x01000000000e7b82 */ /* 0x0000620000000a00 */
[----:B------:R-:W-:Y:S01]  /*1420*/  IMAD.U32 R5, RZ, RZ, UR5 ;  /* 0x00000005ff057e24 */ /* 0x000fe2000f8e00ff */
[----:B------:R-:W-:Y:S01]  /*1430*/  ULDC.64 UR4, c[0x4][0x70] ;  /* 0x01001c0000047ab9 */ /* 0x000fe20000000a00 */
[----:B------:R-:W-:Y:S02]  /*1440*/  IMAD.U32 R10, RZ, RZ, UR6 ;  /* 0x00000006ff0a7e24 */ /* 0x000fe4000f8e00ff */
[----:B------:R-:W-:Y:S02]  /*1450*/  IMAD.U32 R6, RZ, RZ, UR4 ;  /* 0x00000004ff067e24 */ /* 0x000fe4000f8e00ff */
[----:B------:R-:W-:-:S02]  /*1460*/  IMAD.U32 R7, RZ, RZ, UR5 ;  /* 0x00000005ff077e24 */ /* 0x000fc4000f8e00ff */
[----:B------:R-:W-:Y:S02]  /*1470*/  IMAD.U32 R11, RZ, RZ, UR7 ;  /* 0x00000007ff0b7e24 */ /* 0x000fe4000f8e00ff */
[----:B------:R-:W-:Y:S02]  /*1480*/  IMAD.MOV.U32 R8, RZ, RZ, 0x1e1 ;  /* 0x000001e1ff087424 */ /* 0x000fe400078e00ff */
[----:B------:R-:W-:Y:S02]  /*1490*/  IMAD.MOV.U32 R12, RZ, RZ, 0x1 ;  /* 0x00000001ff0c7424 */ /* 0x000fe400078e00ff */
[----:B0-----:R-:W-:-:S07]  /*14a0*/  IMAD.MOV.U32 R13, RZ, RZ, RZ ;  /* 0x000000ffff0d7224 */ /* 0x001fce00078e00ff */
[----:B------:R-:W-:-:S07]  /*14b0*/  LEPC R20, `(.L_x_17) ;  /* 0x000000001014794e */ /* 0x000fce0000000000 */
[----:B-1---5:R-:W-:Y:S05]  /*14c0*/  CALL.ABS.NOINC R14 ;  /* 0x000000000e007343 */ /* 0x022fea0003c00000 */
.L_x_17:
[----:B------:R-:W-:-:S13]  /*14d0*/  ISETP.NE.AND P0, PT, R200, 0x3, PT ;  /* 0x00000003c800780c */ /* 0x000fda0003f05270 */
[----:B------:R-:W-:Y:S05]  /*14e0*/  @!P0 BRA `(.L_x_18) ;  /* 0x0000000000048947 */ /* 0x000fea0003800000 */
[----:B------:R-:W-:Y:S01]  /*14f0*/  BPT.TRAP 0x1 ;  /* 0x000000040000795c */ /* 0x000fe20000300000 */
.L_x_18:
[----:B0-----:R-:W-:Y:S02]  /*1500*/  IMAD.U32 R3, RZ, RZ, UR37 ;  /* 0x00000025ff037e24 */ /* 0x001fe4000f8e00ff */
[----:B------:R-:W-:-:S03]  /*1510*/  IMAD.U32 R0, RZ, RZ, UR36 ;  /* 0x00000024ff007e24 */ /* 0x000fc6000f8e00ff */
[----:B------:R-:W-:Y:S02]  /*1520*/  LEA R3, R3, UR39, 0x3 ;  /* 0x0000002703037c11 */ /* 0x000fe4000f8e18ff */
[----:B------:R-:W-:-:S04]  /*1530*/  SHF.L.U32 R0, R0, 0x1f, RZ ;  /* 0x0000001f00007819 */ /* 0x000fc800000006ff */
[----:B------:R0:W2:Y:S01]  /*1540*/  SYNCS.PHASECHK.TRANS64.TRYWAIT P1, [R3+URZ], R0 ;  /* 0x00000000030075a7 */ /* 0x0000a2000802017f */
[----:B------:R-:W-:Y:S05]  /*1550*/  @!P0 BRA `(.L_x_19) ;  /* 0x0000000000048947 */ /* 0x000fea0003800000 */
[----:B------:R-:W-:Y:S01]  /*1560*/  BPT.TRAP 0x1 ;  /* 0x000000040000795c */ /* 0x000fe20000300000 */
.L_x_19:
[----:B--2---:R-:W-:Y:S05]  /*1570*/  @P1 BRA `(.L_x_20) ;  /* 0x0000000000081947 */ /* 0x004fea0003800000 */
[----:B------:R-:W2:Y:S02]  /*1580*/  SYNCS.PHASECHK.TRANS64.TRYWAIT P1, [R3+URZ], R0 ;  /* 0x00000000030075a7 */ /* 0x000ea4000802017f */
[----:B--2---:R-:W-:Y:S05]  /*1590*/  @!P1 BRA `(.L_x_21) ;  /* 0x000000dc00f09947 */ /* 0x004fea0003800000 */
.L_x_20:
[----:B------:R-:W-:-:S04]  /*15a0*/  UISETP.LT.AND UP0, UPT, UR38, 0x1, UPT ;  /* 0x000000012600788c */ /* 0x000fc8000bf01270 */
[----:B------:R-:W-:-:S06]  /*15b0*/  USEL UR4, UR38, 0x1, UP0 ;  /* 0x0000000126047887 */ /* 0x000fcc0008000000 */
[----:B0-2---:R-:W-:Y:S01]  /*15c0*/  IMAD.U32 R0, RZ, RZ, UR4 ;  /* 0x00000004ff007e24 */ /* 0x005fe2000f8e00ff */
[----:B------:R-:W-:Y:S05]  /*15d0*/  WARPSYNC.ALL ;  /* 0x0000000000007948 */ /* 0x000fea0003800000 */
[----:B------:R-:W-:-:S04]  /*15e0*/  IADD3 R0, -R0, UR38, RZ ;  /* 0x0000002600007c10 */ /* 0x000fc8000fffe1ff */
[----:B------:R-:W-:Y:S01]  /*15f0*/  ISETP.GE.AND P1, PT, R0, 0x1, PT ;  /* 0x000000010000780c */ /* 0x000fe20003f26270 */
[----:B------:R-:W-:Y:S01]  /*1600*/  UIADD3 UR4, UR39, 0x1e100, URZ ;  /* 0x0001e10027047890 */ /* 0x000fe2000fffe03f */
[----:B------:R-:W-:Y:S01]  /*1610*/  WARPGROUP.ARRIVE ;  /* 0x00000000000079c5 */ /* 0x000fe20000000000 */
[----:B------:R-:W-:Y:S02]  /*1620*/  ULOP3.LUT UR24, UR42, 0x10000, URZ, 0xfc, !UPT ;  /* 0x000100002a187892 */ /* 0x000fe4000f8efc3f */
[----:B------:R-:W-:Y:S01]  /*1630*/  USHF.R.U32.HI UR4, URZ, 0x4, UR4 ;  /* 0x000000043f047899 */ /* 0x000fe20008011604 */
[----:B------:R-:W-:Y:S01]  /*1640*/  UMOV UR5, 0x40000040 ;  /* 0x4000004000057882 */ /* 0x000fe20000000000 */
[----:B------:R-:W-:Y:S02]  /*1650*/  UMOV UR7, 0x40000040 ;  /* 0x4000004000077882 */ /* 0x000fe40000000000 */
[----:B------:R-:W-:Y:S02]  /*1660*/  ULOP3.LUT UR25, UR4, 0x3fff, URZ, 0xc0, !UPT ;  /* 0x00003fff04197892 */ /* 0x000fe4000f8ec03f */
[----:B------:R-:W-:-:S02]  /*1670*/  UIMAD UR4, UR37, 0x600, UR24 ;  /* 0x00000600250478a4 */ /* 0x000fc4000f8e0218 */
[----:B------:R-:W-:Y:S01]  /*1680*/  ULOP3.LUT UR25, UR25, 0x10000, URZ, 0xfc, !UPT ;  /* 0x0001000019197892 */ /* 0x000fe2000f8efc3f */
[----:B------:R-:W-:Y:S01]  /*1690*/  UMOV UR9, UR5 ;  /* 0x0000000500097c82 */ /* 0x000fe20008000000 */
[----:B------:R-:W-:Y:S02]  /*16a0*/  UMOV UR11, 0x40000040 ;  /* 0x40000040000b7882 */ /* 0x000fe40000000000 */
[----:B------:R-:W-:Y:S01]  /*16b0*/  UIMAD UR6, UR37, 0x500, UR25 ;  /* 0x00000500250678a4 */ /* 0x000fe2000f8e0219 */
[----:B------:R-:W-:Y:S01]  /*16c0*/  UMOV UR8, UR4 ;  /* 0x0000000400087c82 */ /* 0x000fe20008000000 */
[----:B------:R-:W-:Y:S02]  /*16d0*/  UMOV UR12, UR4 ;  /* 0x00000004000c7c82 */ /* 0x000fe40008000000 */
[----:B------:R-:W-:Y:S02]  /*16e0*/  UIADD3 UR10, UR6, 0x100, URZ ;  /* 0x00000100060a7890 */ /* 0x000fe4000fffe03f */
[----:B------:R-:W-:Y:S01]  /*16f0*/  UIADD3 UR14, UR6, 0x200, URZ ;  /* 0x00000200060e7890 */ /* 0x000fe2000fffe03f */
[----:B------:R-:W-:-:S02]  /*1700*/  UMOV UR13, UR5 ;  /* 0x00000005000d7c82 */ /* 0x000fc40008000000 */
[----:B------:R-:W-:Y:S01]  /*1710*/  HGMMA.64x32x16.F32.BF16 R168, gdesc[UR4], RZ, !UPT, gsb0 ;  /* 0x0060000004a879f0 */ /* 0x000fe2000c0018ff */
[----:B------:R-:W-:Y:S01]  /*1720*/  UMOV UR15, 0x40000040 ;  /* 0x40000040000f7882 */ /* 0x000fe20000000000 */
[----:B------:R-:W-:Y:S01]  /*1730*/  UIADD3 UR18, UR6, 0x300, URZ ;  /* 0x0000030006127890 */ /* 0x000fe2000fffe03f */
[----:B------:R-:W-:Y:S01]  /*1740*/  UMOV UR16, UR4 ;  /* 0x0000000400107c82 */ /* 0x000fe20008000000 */
[----:B------:R-:W-:Y:S01]  /*1750*/  UMOV UR17, UR5 ;  /* 0x0000000500117c82 */ /* 0x000fe20008000000 */
[----:B------:R-:W-:Y:S01]  /*1760*/  UMOV UR19, 0x40000040 ;  /* 0x4000004000137882 */ /* 0x000fe20000000000 */
[----:B------:R-:W-:Y:S01]  /*1770*/  UIADD3 UR22, UR6, 0x400, URZ ;  /* 0x0000040006167890 */ /* 0x000fe2000fffe03f */
[----:B------:R-:W-:Y:S01]  /*1780*/  UMOV UR20, UR4 ;  /* 0x0000000400147c82 */ /* 0x000fe20008000000 */
[----:B------:R-:W-:Y:S01]  /*1790*/  UMOV UR21, UR5 ;  /* 0x0000000500157c82 */ /* 0x000fe20008000000 */
[----:B------:R-:W-:Y:S01]  /*17a0*/  UMOV UR23, 0x40000040 ;  /* 0x4000004000177882 */ /* 0x000fe20000000000 */
[----:B------:R-:W-:Y:S01]  /*17b0*/  UIADD3 UR30, UR6, 0x402, URZ ;  /* 0x00000402061e7890 */ /* 0x000fe2000fffe03f */
[----:B------:R-:W-:Y:S01]  /*17c0*/  UMOV UR31, 0x40000040 ;  /* 0x40000040001f7882 */ /* 0x000fe20000000000 */
[----:B------:R-:W-:Y:S01]  /*17d0*/  UIADD3 UR5, UR4, 0x402, URZ ;  /* 0x0000040204057890 */ /* 0x000fe2000fffe03f */
[----:B------:R-:W-:-:S02]  /*17e0*/  WARPGROUP.DEPBAR.LE gsb0, 0x0 ;  /* 0x00008000000079c5 */ /* 0x000fc40000010000 */
[----:B------:R-:W-:-:S06]  /*17f0*/  WARPGROUP.ARRIVE ;  /* 0x00000000000079c5 */ /* 0x000fcc0000000000 */
[----:B------:R-:W-:Y:S01]  /*1800*/  HGMMA.64x32x16.F32.BF16 R136, gdesc[UR8], RZ, !UPT, gsb0 ;  /* 0x00600000088879f0 */ /* 0x000fe2000c0018ff */
[----:B------:R-:W-:Y:S02]  /*1810*/  UIADD3 UR8, UR4, 0x400, URZ ;  /* 0x0000040004087890 */ /* 0x000fe4000fffe03f */
[----:B------:R-:W-:Y:S02]  /*1820*/  WARPGROUP.DEPBAR.LE gsb0, 0x0 ;  /* 0x00008000000079c5 */ /* 0x000fe40000010000 */
[----:B------:R-:W-:-:S06]  /*1830*/  WARPGROUP.ARRIVE ;  /* 0x00000000000079c5 */ /* 0x000fcc0000000000 */
[----:B------:R-:W-:Y:S03]  /*1840*/  HGMMA.64x32x16.F32.BF16 R104, gdesc[UR12], RZ, !UPT, gsb0 ;  /* 0x006000000c6879f0 */ /* 0x000fe6000c0018ff */
[----:B------:R-:W-:Y:S02]  /*1850*/  WARPGROUP.DEPBAR.LE gsb0, 0x0 ;  /* 0x00008000000079c5 */ /* 0x000fe40000010000 */
[----:B------:R-:W-:-:S06]  /*1860*/  WARPGROUP.ARRIVE ;  /* 0x00000000000079c5 */ /* 0x000fcc0000000000 */
[----:B------:R-:W-:Y:S03]  /*1870*/  HGMMA.64x32x16.F32.BF16 R72, gdesc[UR16], RZ, !UPT, gsb0 ;  /* 0x00600000104879f0 */ /* 0x000fe6000c0018ff */
[----:B------:R-:W-:Y:S02]  /*1880*/  WARPGROUP.DEPBAR.LE gsb0, 0x0 ;  /* 0x00008000000079c5 */ /* 0x000fe40000010000 */
[----:B------:R-:W-:-:S06]  /*1890*/  WARPGROUP.ARRIVE ;  /* 0x00000000000079c5 */ /* 0x000fcc0000000000 */
[----:B------:R-:W-:Y:S01]  /*18a0*/  HGMMA.64x32x16.F32.BF16 R40, gdesc[UR20], RZ, !UPT, gsb0 ;  /* 0x00600000142879f0 */ /* 0x000fe2000c0018ff */
[----:B------:R-:W-:Y:S01]  /*18b0*/  UMOV UR20, UR8 ;  /* 0x0000000800147c82 */ /* 0x000fe20008000000 */
[----:B------:R-:W-:Y:S01]  /*18c0*/  UMOV UR21, 0x40000040 ;  /* 0x4000004000157882 */ /* 0x000fe20000000000 */
[----:B------:R-:W-:Y:S01]  /*18d0*/  UMOV UR16, UR20 ;  /* 0x0000001400107c82 */ /* 0x000fe20008000000 */
[----:B------:R-:W-:Y:S01]  /*18e0*/  UMOV UR17, UR21 ;  /* 0x0000001500117c82 */ /* 0x000fe20008000000 */
[----:B------:R-:W-:Y:S01]  /*18f0*/  UMOV UR12, UR20 ;  /* 0x00000014000c7c82 */ /* 0x000fe20008000000 */
[----:B------:R-:W-:Y:S01]  /*1900*/  UMOV UR13, UR21 ;  /* 0x00000015000d7c82 */ /* 0x000fe20008000000 */
[----:B------:R-:W-:Y:S01]  /*1910*/  UMOV UR8, UR20 ;  /* 0x0000001400087c82 */ /* 0x000fe20008000000 */
[----:B------:R-:W-:Y:S01]  /*1920*/  UMOV UR9, UR21 ;  /* 0x0000001500097c82 */ /* 0x000fe20008000000 */
[----:B------:R-:W-:Y:S02]  /*1930*/  WARPGROUP.DEPBAR.LE gsb0, 0x0 ;  /* 0x00008000000079c5 */ /* 0x000fe40000010000 */
[----:B------:R-:W-:-:S06]  /*1940*/  WARPGROUP.ARRIVE ;  /* 0x00000000000079c5 */ /* 0x000fcc0000000000 */
[----:B------:R-:W-:Y:S01]  /*1950*/  HGMMA.64x32x16.F32.BF16 R24, gdesc[UR20], RZ, !UPT, gsb0 ;  /* 0x00600000141879f0 */ /* 0x000fe2000c0018ff */
[----:B------:R-:W-:Y:S01]  /*1960*/  UMOV UR22, UR6 ;  /* 0x0000000600167c82 */ /* 0x000fe20008000000 */
[----:B------:R-:W-:Y:S01]  /*1970*/  UMOV UR23, UR7 ;  /* 0x0000000700177c82 */ /* 0x000fe20008000000 */
[----:B------:R-:W-:Y:S01]  /*1980*/  UMOV UR7, 0x40000040 ;  /* 0x4000004000077882 */ /* 0x000fe20000000000 */
[----:B------:R-:W-:Y:S02]  /*1990*/  WARPGROUP.DEPBAR.LE gsb0, 0x0 ;  /* 0x00008000000079c5 */ /* 0x000fe40000010000 */
[----:B------:R-:W-:-:S06]  /*19a0*/  WARPGROUP.ARRIVE ;  /* 0x00000000000079c5 */ /* 0x000fcc0000000000 */
[----:B------:R-:W-:Y:S01]  /*19b0*/  HGMMA.64x32x16.F32.BF16 R56, gdesc[UR16], RZ, !UPT, gsb0 ;  /* 0x00600000103879f0 */ /* 0x000fe2000c0018ff */
[----:B------:R-:W-:Y:S01]  /*19c0*/  UIADD3 UR18, UR6, 0x202, URZ ;  /* 0x0000020206127890 */ /* 0x000fe2000fffe03f */
        /* <DEDUP_REMOVED lines=9> */
[----:B------:R-:W-:Y:S02]  /*1a60*/  UIADD3 UR8, UR4, 0x2, URZ ;  /* 0x0000000204087890 */ /* 0x000fe4000fffe03f */
[----:B------:R-:W-:Y:S01]  /*1a70*/  UIADD3 UR10, UR6, 0x2, URZ ;  /* 0x00000002060a7890 */ /* 0x000fe2000fffe03f */
[----:B------:R-:W-:Y:S01]  /*1a80*/  UMOV UR9, 0x40000040 ;  /* 0x4000004000097882 */ /* 0x000fe20000000000 */
[----:B------:R-:W-:Y:S01]  /*1a90*/  UMOV UR11, 0x40000040 ;  /* 0x40000040000b7882 */ /* 0x000fe20000000000 */
[----:B------:R-:W-:Y:S02]  /*1aa0*/  UMOV UR13, UR9 ;  /* 0x00000009000d7c82 */ /* 0x000fe40008000000 */
[----:B------:R-:W-:Y:S01]  /*1ab0*/  UMOV UR12, UR8 ;  /* 0x00000008000c7c82 */ /* 0x000fe20008000000 */
[----:B------:R-:W-:Y:S01]  /*1ac0*/  UMOV UR16, UR8 ;  /* 0x0000000800107c82 */ /* 0x000fe20008000000 */
[----:B------:R-:W-:Y:S01]  /*1ad0*/  UMOV UR17, UR9 ;  /* 0x0000000900117c82 */ /* 0x000fe20008000000 */
[----:B------:R-:W-:Y:S01]  /*1ae0*/  UMOV UR28, UR8 ;  /* 0x00000008001c7c82 */ /* 0x000fe20008000000 */
[----:B------:R-:W-:Y:S01]  /*1af0*/  UMOV UR29, UR9 ;  /* 0x00000009001d7c82 */ /* 0x000fe20008000000 */
[----:B------:R-:W-:-:S02]  /*1b00*/  WARPGROUP.DEPBAR.LE gsb0, 0x0 ;  /* 0x00008000000079c5 */ /* 0x000fc40000010000 */
[----:B------:R-:W-:-:S06]  /*1b10*/  WARPGROUP.ARRIVE ;  /* 0x00000000000079c5 */ /* 0x000fcc0000000000 */
[----:B------:R-:W-:Y:S01]  /*1b20*/  HGMMA.64x32x16.F32.BF16 R152, gdesc[UR20], RZ, !UPT, gsb0 ;  /* 0x00600000149879f0 */ /* 0x000fe2000c0018ff */
[----:B------:R-:W-:Y:S01]  /*1b30*/  UIADD3 UR22, UR6, 0x302, URZ ;  /* 0x0000030206167890 */ /* 0x000fe2000fffe03f */
[----:B------:R-:W-:Y:S01]  /*1b40*/  UMOV UR20, UR8 ;  /* 0x0000000800147c82 */ /* 0x000fe20008000000 */
[----:B------:R-:W-:Y:S01]  /*1b50*/  UMOV UR21, UR9 ;  /* 0x0000000900157c82 */ /* 0x000fe20008000000 */
[----:B------:R-:W-:Y:S01]  /*1b60*/  UMOV UR23, 0x40000040 ;  /* 0x4000004000177882 */ /* 0x000fe20000000000 */
[----:B------:R-:W-:Y:S02]  /*1b70*/  WARPGROUP.DEPBAR.LE gsb0, 0x0 ;  /* 0x00008000000079c5 */ /* 0x000fe40000010000 */
[----:B------:R-:W-:-:S06]  /*1b80*/  WARPGROUP.ARRIVE ;  /* 0x00000000000079c5 */ /* 0x000fcc0000000000 */
[----:B------:R-:W-:Y:S03]  /*1b90*/  HGMMA.64x32x16.F32.BF16 R168, gdesc[UR8], R168, gsb0 ;  /* 0x0060000008a879f0 */ /* 0x000fe600080018a8 */
        /* <DEDUP_REMOVED lines=11> */
[----:B------:R-:W-:Y:S01]  /*1c50*/  HGMMA.64x32x16.F32.BF16 R40, gdesc[UR28], R40, gsb0 ;  /* 0x006000001c2879f0 */ /* 0x000fe20008001828 */
        /* <DEDUP_REMOVED lines=8> */
[----:B------:R-:W-:Y:S01]  /*1ce0*/  UMOV UR8, UR28 ;  /* 0x0000001c00087c82 */ /* 0x000fe20008000000 */
[----:B------:R-:W-:Y:S01]  /*1cf0*/  UMOV UR9, UR29 ;  /* 0x0000001d00097c82 */ /* 0x000fe20008000000 */
[----:B------:R-:W-:Y:S01]  /*1d00*/  UIADD3 UR5, UR4, 0x404, URZ ;  /* 0x0000040404057890 */ /* 0x000fe2000fffe03f */
[----:B------:R-:W-:-:S02]  /*1d10*/  WARPGROUP.DEPBAR.LE gsb0, 0x0 ;  /* 0x00008000000079c5 */ /* 0x000fc40000010000 */
[----:B------:R-:W-:-:S06]  /*1d20*/  WARPGROUP.ARRIVE ;  /* 0x00000000000079c5 */ /* 0x000fcc0000000000 */
[----:B------:R-:W-:Y:S01]  /*1d30*/  HGMMA.64x32x16.F32.BF16 R24, gdesc[UR28], R24, gsb0 ;  /* 0x006000001c1879f0 */ /* 0x000fe20008001818 */
[----:B------:R-:W-:Y:S01]  /*1d40*/  UIADD3 UR30, UR6, 0x404, URZ ;  /* 0x00000404061e7890 */ /* 0x000fe2000fffe03f */
[----:B------:R-:W-:Y:S01]  /*1d50*/  UMOV UR31, 0x40000040 ;  /* 0x40000040001f7882 */ /* 0x000fe20000000000 */
[----:B------:R-:W-:Y:S02]  /*1d60*/  WARPGROUP.DEPBAR.LE gsb0, 0x0 ;  /* 0x00008000000079c5 */ /* 0x000fe40000010000 */
        /* <DEDUP_REMOVED lines=27> */
[----:B------:R-:W-:Y:S01]  /*1f20*/  UMOV UR28, UR8 ;  /* 0x00000008001c7c82 */ /* 0x000fe20008000000 */
[----:B------:R-:W-:Y:S01]  /*1f30*/  UMOV UR29, UR9 ;  /* 0x00000009001d7c82 */ /* 0x000fe20008000000 */
[----:B------:R-:W-:-:S02]  /*1f40*/  WARPGROUP.DEPBAR.LE gsb0, 0x0 ;  /* 0x00008000000079c5 */ /* 0x000fc40000010000 */
        /* <DEDUP_REMOVED lines=29> */
[----:B------:R-:W-:Y:S01]  /*2120*/  HGMMA.64x32x16.F32.BF16 R56, gdesc[UR20], R56, gsb0 ;  /* 0x00600000143879f0 */ /* 0x000fe20008001838 */
[----:B------:R-:W-:Y:S02]  /*2130*/  UIADD3 UR20, UR6, 0x306, URZ ;  /* 0x0000030606147890 */ /* 0x000fe4000fffe03f */
        /* <DEDUP_REMOVED lines=33> */
[----:B------:R-:W-:-:S03]  /*2350*/  UIADD3 UR12, UR4, 0x406, URZ ;  /* 0x00000406040c7890 */ /* 0x000fc6000fffe03f */
[----:B------:R-:W-:Y:S01]  /*2360*/  UMOV UR4, UR8 ;  /* 0x0000000800047c82 */ /* 0x000fe20008000000 */
        /* <DEDUP_REMOVED lines=35> */
[----:B------:R-:W-:Y:S05]  /*25a0*/  @!P1 BRA `(.L_x_22) ;  /* 0x0000001000749947 */ /* 0x000fea0003800000 */
[----:B------:R-:W-:Y:S01]  /*25b0*/  UIADD3 UR26, UR37, 0x1, URZ ;  /* 0x00000001251a7890 */ /* 0x000fe2000fffe03f */
[----:B------:R-:W-:Y:S02]  /*25c0*/  IMAD.MOV.U32 R3, RZ, RZ, R0 ;  /* 0x000000ffff037224 */ /* 0x000fe400078e0000 */
[----:B-1----:R-:W-:Y:S01]  /*25d0*/  IMAD.U32 R4, RZ, RZ, UR37 ;  /* 0x00000025ff047e24 */ /* 0x002fe2000f8e00ff */
[----:B------:R-:W-:-:S04]  /*25e0*/  UISETP.NE.AND UP0, UPT, UR26, 0x5, UPT ;  /* 0x000000051a00788c */ /* 0x000fc8000bf05270 */
[----:B------:R-:W-:Y:S02]  /*25f0*/  USEL UR4, URZ, 0x1, UP0 ;  /* 0x000000013f047887 */ /* 0x000fe40008000000 */
[----:B------:R-:W-:Y:S02]  /*2600*/  USEL UR26, UR26, URZ, UP0 ;  /* 0x0000003f1a1a7287 */ /* 0x000fe40008000000 */
[----:B------:R-:W-:-:S06]  /*2610*/  ULOP3.LUT UR4, UR36, UR4, URZ, 0x3c, !UPT ;  /* 0x0000000424047292 */ /* 0x000fcc000f8e3c3f */
[----:B------:R-:W-:-:S07]  /*2620*/  IMAD.U32 R7, RZ, RZ, UR4 ;  /* 0x00000004ff077e24 */ /* 0x000fce000f8e00ff */
.L_x_29:
[----:B------:R-:W-:Y:S05]  /*2630*/  @!P0 BRA `(.L_x_23) ;  /* 0x0000000000048947 */ /* 0x000fea0003800000 */
[----:B------:R-:W-:Y:S01]  /*2640*/  BPT.TRAP 0x1 ;  /* 0x000000040000795c */ /* 0x000fe20000300000 */
.L_x_23:
[----:B------:R-:W-:Y:S01]  /*2650*/  ULEA UR4, UR26, UR39, 0x3 ;  /* 0x000000271a047291 */ /* 0x000fe2000f8e183f */
[----:B------:R-:W-:-:S08]  /*2660*/  SHF.L.U32 R5, R7, 0x1f, RZ ;  /* 0x0000001f07057819 */ /* 0x000fd000000006ff */
[----:B------:R0:W1:Y:S01]  /*2670*/  SYNCS.PHASECHK.TRANS64.TRYWAIT P1, [UR4], R5 ;  /* 0x00000005ff0075a7 */ /* 0x0000620008020144 */
[----:B------:R-:W-:Y:S05]  /*2680*/  @!P0 BRA `(.L_x_24) ;  /* 0x0000000000048947 */ /* 0x000fea0003800000 */
[----:B------:R-:W-:Y:S01]  /*2690*/  BPT.TRAP 0x1 ;  /* 0x000000040000795c */ /* 0x000fe20000300000 */
.L_x_24:
[----:B-1----:R-:W-:Y:S05]  /*26a0*/  @P1 BRA `(.L_x_25) ;  /* 0x0000000000081947 */ /* 0x002fea0003800000 */
[----:B------:R-:W1:Y:S02]  /*26b0*/  SYNCS.PHASECHK.TRANS64.TRYWAIT P1, [UR4], R5 ;  /* 0x00000005ff0075a7 */ /* 0x000e640008020144 */
[----:B-1----:R-:W-:Y:S05]  /*26c0*/  @!P1 BRA `(.L_x_26) ;  /* 0x000000cc00b89947 */ /* 0x002fea0003800000 */
.L_x_25:
[----:B------:R-:W-:Y:S01]  /*26d0*/  UIMAD UR27, UR26, 0x600, UR24 ;  /* 0x000006001a1b78a4 */ /* 0x000fe2000f8e0218 */
[----:B------:R-:W-:Y:S01]  /*26e0*/  WARPGROUP.ARRIVE ;  /* 0x00000000000079c5 */ /* 0x000fe20000000000 */
[----:B------:R-:W-:Y:S01]  /*26f0*/  UIMAD UR28, UR26, 0x500, UR25 ;  /* 0x000005001a1c78a4 */ /* 0x000fe2000f8e0219 */
[----:B------:R-:W-:Y:S01]  /*2700*/  UMOV UR9, 0x40000040 ;  /* 0x4000004000097882 */ /* 0x000fe20000000000 */
[----:B------:R-:W-:Y:S02]  /*2710*/  UMOV UR11, 0x40000040 ;  /* 0x40000040000b7882 */ /* 0x000fe40000000000 */
[----:B------:R-:W-:Y:S01]  /*2720*/  UIADD3 UR14, UR28, 0x100, URZ ;  /* 0x000001001c0e7890 */ /* 0x000fe2000fffe03f */
[----:B------:R-:W-:Y:S02]  /*2730*/  UMOV UR8, UR27 ;  /* 0x0000001b00087c82 */ /* 0x000fe40008000000 */
[----:B------:R-:W-:Y:S01]  /*2740*/  UMOV UR10, UR28 ;  /* 0x0000001c000a7c82 */ /* 0x000fe20008000000 */
[----:B------:R-:W-:Y:S01]  /*2750*/  UMOV UR12, UR8 ;  /* 0x00000008000c7c82 */ /* 0x000fe20008000000 */
[----:B------:R-:W-:Y:S01]  /*2760*/  HGMMA.64x32x16.F32.BF16 R168, gdesc[UR8], R168, gsb0 ;  /* 0x0060000008a879f0 */ /* 0x000fe200080018a8 */
[----:B------:R-:W-:Y:S01]  /*2770*/  UMOV UR13, UR9 ;  /* 0x00000009000d7c82 */ /* 0x000fe20008000000 */
        /* <DEDUP_REMOVED lines=15> */
[----:B------:R-:W-:-:S02]  /*2870*/  WARPGROUP.DEPBAR.LE gsb0, 0x0 ;  /* 0x00008000000079c5 */ /* 0x000fc40000010000 */
[----:B------:R-:W-:-:S06]  /*2880*/  WARPGROUP.ARRIVE ;  /* 0x00000000000079c5 */ /* 0x000fcc0000000000 */
[----:B------:R-:W-:Y:S01]  /*2890*/  HGMMA.64x32x16.F32.BF16 R136, gdesc[UR12], R136, gsb0 ;  /* 0x006000000c8879f0 */ /* 0x000fe20008001888 */
[----:B------:R-:W-:Y:S02]  /*28a0*/  UIADD3 UR12, UR27, 0x400, URZ ;  /* 0x000004001b0c7890 */ /* 0x000fe4000fffe03f */
        /* <DEDUP_REMOVED lines=19> */
[----:B------:R-:W-:Y:S01]  /*29e0*/  HGMMA.64x32x16.F32.BF16 R24, gdesc[UR4], R24, gsb0 ;  /* 0x00600000041879f0 */ /* 0x000fe20008001818 */
[----:B------:R-:W-:Y:S01]  /*29f0*/  UMOV UR6, UR10 ;  /* 0x0000000a00067c82 */ /* 0x000fe20008000000 */
[----:B------:R-:W-:Y:S01]  /*2a00*/  UMOV UR7, UR11 ;  /* 0x0000000b00077c82 */ /* 0x000fe20008000000 */
[----:B------:R-:W-:Y:S01]  /*2a10*/  UIADD3 UR10, UR28, 0x2, URZ ;  /* 0x000000021c0a7890 */ /* 0x000fe2000fffe03f */
[----:B------:R-:W-:Y:S01]  /*2a20*/  UMOV UR11, 0x40000040 ;  /* 0x40000040000b7882 */ /* 0x000fe20000000000 */
[----:B------:R-:W-:Y:S02]  /*2a30*/  WARPGROUP.DEPBAR.LE gsb0, 0x0 ;  /* 0x00008000000079c5 */ /* 0x000fe40000010000 */
[----:B------:R-:W-:-:S06]  /*2a40*/  WARPGROUP.ARRIVE ;  /* 0x00000000000079c5 */ /* 0x000fcc0000000000 */
[----:B------:R-:W-:Y:S01]  /*2a50*/  HGMMA.64x32x16.F32.BF16 R56, gdesc[UR20], R56, gsb0 ;  /* 0x00600000143879f0 */ /* 0x000fe20008001838 */
[----:B------:R-:W-:Y:S01]  /*2a60*/  UIADD3 UR22, UR28, 0x302, URZ ;  /* 0x000003021c167890 */ /* 0x000fe2000fffe03f */
[----:B------:R-:W-:Y:S01]  /*2a70*/  UMOV UR20, UR8 ;  /* 0x0000000800147c82 */ /* 0x000fe20008000000 */
[----:B------:R-:W-:Y:S01]  /*2a80*/  UMOV UR21, UR9 ;  /* 0x0000000900157c82 */ /* 0x000fe20008000000 */
        /* <DEDUP_REMOVED lines=187> */
[----:B------:R-:W-:Y:S01]  /*3640*/  BPT.TRAP 0x1 ;  /* 0x000000040000795c */ /* 0x000fe20000300000 */
.L_x_27:
[----:B------:R-:W-:-:S13]  /*3650*/  ISETP.NE.AND P1, PT, R16, RZ, PT ;  /* 0x000000ff1000720c */ /* 0x000fda0003f25270 */
[----:B01----:R-:W-:-:S05]  /*3660*/  @P1 LEA R5, R4, UR39, 0x3 ;  /* 0x0000002704051c11 */ /* 0x003fca000f8e18ff */
[----:B------:R-:W-:-:S05]  /*3670*/  @P1 VIADD R6, R5, 0x28 ;  /* 0x0000002805061836 */ /* 0x000fca0000000000 */
[----:B------:R-:W-:-:S04]  /*3680*/  @P1 PRMT R6, R17, 0x654, R6 ;  /* 0x0000065411061816 */ /* 0x000fc80000000006 */
[----:B------:R0:W-:Y:S01]  /*3690*/  @P1 SYNCS.ARRIVE.TRANS64.RED.A1T0 RZ, [R6+URZ], RZ ;  /* 0x000000ff06ff19a7 */ /* 0x0001e2000810043f */
[----:B------:R-:W-:-:S13]  /*36a0*/  ISETP.GT.U32.AND P1, PT, R18, 0x1, PT ;  /* 0x000000011200780c */ /* 0x000fda0003f24070 */
[----:B0-----:R-:W-:Y:S05]  /*36b0*/  @P1 BRA `(.L_x_28) ;  /* 0x0000000000041947 */ /* 0x001fea0003800000 */
[----:B------:R-:W-:Y:S01]  /*36c0*/  BPT.TRAP 0x1 ;  /* 0x000000040000795c */ /* 0x000fe20000300000 */
.L_x_28:
[----:B------:R-:W-:Y:S01]  /*36d0*/  UIADD3 UR26, UR26, 0x1, URZ ;  /* 0x000000011a1a7890 */ /* 0x000fe2000fffe03f */
[C---:B------:R-:W-:Y:S01]  /*36e0*/  ISETP.GT.AND P2, PT, R3.reuse, 0x1, PT ;  /* 0x000000010300780c */ /* 0x040fe20003f44270 */
[----:B------:R-:W-:Y:S02]  /*36f0*/  VIADD R4, R4, 0x1 ;  /* 0x0000000104047836 */ /* 0x000fe40000000000 */
[----:B------:R-:W-:Y:S01]  /*3700*/  UISETP.NE.AND UP0, UPT, UR26, 0x5, UPT ;  /* 0x000000051a00788c */ /* 0x000fe2000bf05270 */
[----:B------:R-:W-:Y:S02]  /*3710*/  VIADD R3, R3, 0xffffffff ;  /* 0xffffffff03037836 */ /* 0x000fe40000000000 */
[C---:B------:R-:W-:Y:S01]  /*3720*/  ISETP.NE.AND P1, PT, R4.reuse, 0x5, PT ;  /* 0x000000050400780c */ /* 0x040fe20003f25270 */
[----:B------:R-:W-:Y:S02]  /*3730*/  USEL UR4, URZ, 0x1, UP0 ;  /* 0x000000013f047887 */ /* 0x000fe40008000000 */
[----:B------:R-:W-:Y:S01]  /*3740*/  USEL UR26, UR26, URZ, UP0 ;  /* 0x0000003f1a1a7287 */ /* 0x000fe20008000000 */
[----:B------:R-:W-:-:S03]  /*3750*/  SEL R4, R4, RZ, P1 ;  /* 0x000000ff04047207 */ /* 0x000fc60000800000 */
[----:B------:R-:W-:Y:S01]  /*3760*/  LOP3.LUT R7, R7, UR4, RZ, 0x3c, !PT ;  /* 0x0000000407077c12 */ /* 0x000fe2000f8e3cff */
[----:B------:R-:W-:Y:S07]  /*3770*/  @P2 BRA `(.L_x_29) ;  /* 0xffffffec00ac2947 */ /* 0x000fee000383ffff */
.L_x_22:
[----:B------:R-:W0:Y:S02]  /*3780*/  LDC R3, c[0x0][0x28c] ;  /* 0x0000a300ff037b82 */ /* 0x000e240000000800 */
[----:B0-----:R-:W-:-:S13]  /*3790*/  ISETP.GE.AND P1, PT, R3, 0x1, PT ;  /* 0x000000010300780c */ /* 0x001fda0003f26270 */
[----:B------:R-:W-:Y:S05]  /*37a0*/  @!P1 BRA `(.L_x_30) ;  /* 0x0000000000389947 */ /* 0x000fea0003800000 */
[----:B------:R-:W-:Y:S05]  /*37b0*/  @!P0 BRA `(.L_x_31) ;  /* 0x0000000000048947 */ /* 0x000fea0003800000 */
[----:B------:R-:W-:Y:S01]  /*37c0*/  BPT.TRAP 0x1 ;  /* 0x000000040000795c */ /* 0x000fe20000300000 */
.L_x_31:
[----:B------:R-:W-:-:S13]  /*37d0*/  ISETP.NE.AND P0, PT, R16, RZ, PT ;  /* 0x000000ff1000720c */ /* 0x000fda0003f05270 */
[----:B------:R-:W-:-:S04]  /*37e0*/  @P0 VIADD R0, R0, UR37 ;  /* 0x0000002500000c36 */ /* 0x000fc80008000000 */
[----:B-1----:R-:W-:-:S05]  /*37f0*/  @P0 IMAD.WIDE.U32 R4, R0, -0x33333333, RZ ;  /* 0xcccccccd00040825 */ /* 0x002fca00078e00ff */
[----:B------:R-:W-:-:S05]  /*3800*/  @P0 SHF.R.U32.HI R5, RZ, 0x2, R5 ;  /* 0x00000002ff050819 */ /* 0x000fca0000011605 */
[----:B------:R-:W-:-:S05]  /*3810*/  @P0 IMAD R0, R5, -0x5, R0 ;  /* 0xfffffffb05000824 */ /* 0x000fca00078e0200 */
[----:B------:R-:W-:-:S05]  /*3820*/  @P0 LEA R0, R0, UR39, 0x3 ;  /* 0x0000002700000c11 */ /* 0x000fca000f8e18ff */
[----:B------:R-:W-:-:S05]  /*3830*/  @P0 VIADD R0, R0, 0x28 ;  /* 0x0000002800000836 */ /* 0x000fca0000000000 */
[----:B------:R-:W-:-:S04]  /*3840*/  @P0 PRMT R0, R17, 0x654, R0 ;  /* 0x0000065411000816 */ /* 0x000fc80000000000 */
[----:B------:R0:W-:Y:S01]  /*3850*/  @P0 SYNCS.ARRIVE.TRANS64.RED.A1T0 RZ, [R0+URZ], RZ ;  /* 0x000000ff00ff09a7 */ /* 0x0001e2000810043f */
[----:B------:R-:W-:-:S13]  /*3860*/  ISETP.GT.U32.AND P0, PT, R18, 0x1, PT ;  /* 0x000000011200780c */ /* 0x000fda0003f04070 */
[----:B0-----:R-:W-:Y:S05]  /*3870*/  @P0 BRA `(.L_x_30) ;  /* 0x0000000000040947 */ /* 0x001fea0003800000 */
[----:B------:R-:W-:Y:S01]  /*3880*/  BPT.TRAP 0x1 ;  /* 0x000000040000795c */ /* 0x000fe20000300000 */
.L_x_30:
[----:B------:R-:W2:Y:S01]  /*3890*/  LDL.LU R7, [R1+0x4] ;  /* 0x0000040001077983 */ /* 0x000ea20000300800 */
[----:B------:R-:W0:Y:S01]  /*38a0*/  LDC R8, c[0x0][0x288] ;  /* 0x0000a200ff087b82 */ /* 0x000e220000000800 */
[----:B------:R-:W3:Y:S01]  /*38b0*/  S2R R9, SR_TID.X ;  /* 0x0000000000097919 */ /* 0x000ee20000002100 */
[----:B------:R-:W-:Y:S01]  /*38c0*/  UIADD3 UR37, UR38, UR37, URZ ;  /* 0x0000002526257290 */ /* 0x000fe2000fffe03f */
[----:B------:R-:W-:Y:S01]  /*38d0*/  ULDC UR7, c[0x0][0x284] ;  /* 0x0000a10000077ab9 */ /* 0x000fe20000000800 */
[----:B------:R-:W4:Y:S02]  /*38e0*/  LDL.LU R10, [R1] ;  /* 0x00000000010a7983 */ /* 0x000f240000300800 */
[----:B------:R-:W-:Y:S01]  /*38f0*/  UISETP.GT.U32.AND UP0, UPT, UR37, 0x4, UPT ;  /* 0x000000042500788c */ /* 0x000fe2000bf04070 */
[----:B------:R-:W-:Y:S01]  /*3900*/  SHF.R.S32.HI R13, RZ, 0x1f, R19 ;  /* 0x0000001fff0d7819 */ /* 0x000fe20000011413 */
[----:B------:R-:W-:Y:S01]  /*3910*/  UISETP.GE.U32.AND UP1, UPT, UR38, 0x5, UPT ;  /* 0x000000052600788c */ /* 0x000fe2000bf26070 */
[----:B------:R-:W-:Y:S01]  /*3920*/  IMAD.MOV.U32 R199, RZ, RZ, RZ ;  /* 0x000000ffffc77224 */ /* 0x000fe200078e00ff */
[----:B------:R-:W-:Y:S01]  /*3930*/  UISETP.LT.U32.AND UP0, UPT, UR38, 0x5, UP0 ;  /* 0x000000052600788c */ /* 0x000fe20008701070 */
[----:B------:R-:W-:Y:S01]  /*3940*/  ULDC.64 UR8, c[0x0][0x5d0] ;  /* 0x0001740000087ab9 */ /* 0x000fe20000000a00 */
[----:B------:R-:W-:-:S02]  /*3950*/  UIMAD.WIDE.U32 UR4, UR37, -0x33333333, URZ ;  /* 0xcccccccd250478a5 */ /* 0x000fc4000f8e003f */
[----:B------:R-:W-:Y:S02]  /*3960*/  USEL UR6, URZ, 0x1, !UP0 ;  /* 0x000000013f067887 */ /* 0x000fe4000c000000 */
[----:B------:R-:W-:Y:S02]  /*3970*/  USHF.R.U32.HI UR4, URZ, 0x2, UR5 ;  /* 0x000000023f047899 */ /* 0x000fe40008011605 */
[----:B------:R-:W-:Y:S02]  /*3980*/  ULOP3.LUT UR36, UR36, UR6, URZ, 0x3c, !UPT ;  /* 0x0000000624247292 */ /* 0x000fe4000f8e3c3f */
[----:B------:R-:W-:Y:S02]  /*3990*/  UIMAD UR37, UR4, -0x5, UR37 ;  /* 0xfffffffb042578a4 */ /* 0x000fe4000f8e0225 */
[----:B------:R-:W-:Y:S01]  /*39a0*/  @UP1 ULOP3.LUT UR36, UR36, 0x1, UR4, 0x78, !UPT ;  /* 0x0000000124241892 */ /* 0x000fe2000f8e7804 */
[--C-:B---3--:R-:W-:Y:S01]  /*39b0*/  SHF.R.U32.HI R0, RZ, 0x2, R9.reuse ;  /* 0x00000002ff007819 */ /* 0x108fe20000011609 */
[----:B------:R-:W-:Y:S01]  /*39c0*/  IMAD.SHL.U32 R186, R9, 0x2, RZ ;  /* 0x0000000209ba7824 */ /* 0x000fe200078e00ff */
[----:B-1----:R-:W-:-:S02]  /*39d0*/  SHF.R.U32.HI R5, RZ, 0x7, R9 ;  /* 0x00000007ff057819 */ /* 0x002fc40000011609 */
[----:B------:R-:W-:Y:S02]  /*39e0*/  LOP3.LUT R4, R9, 0x60, RZ, 0xc0, !PT ;  /* 0x0000006009047812 */ /* 0x000fe400078ec0ff */
[----:B------:R-:W-:Y:S02]  /*39f0*/  LOP3.LUT R3, R0, 0x7, RZ, 0xc0, !PT ;  /* 0x0000000700037812 */ /* 0x000fe400078ec0ff */
[----:B------:R-:W-:Y:S02]  /*3a00*/  LOP3.LUT R0, R5, 0x1, RZ, 0xc0, !PT ;  /* 0x0000000105007812 */ /* 0x000fe400078ec0ff */
[----:B------:R-:W-:-:S03]  /*3a10*/  SHF.R.U32.HI R4, RZ, 0x1, R4 ;  /* 0x00000001ff047819 */ /* 0x000fc60000011604 */
[----:B------:R-:W-:Y:S01]  /*3a20*/  IMAD.SHL.U32 R6, R0, 0x40, RZ ;  /* 0x0000004000067824 */ /* 0x000fe200078e00ff */
[----:B------:R-:W-:-:S04]  /*3a30*/  IADD3 R5, RZ, -R4, -R3 ;  /* 0x80000004ff057210 */ /* 0x000fc80007ffe803 */
[----:B------:R-:W-:Y:S01]  /*3a40*/  LOP3.LUT R3, R6, 0x40, R3, 0xe2, !PT ;  /* 0x0000004006037812 */ /* 0x000fe200078ee203 */
[----:B------:R-:W-:Y:S01]  /*3a50*/  IMAD R6, R0, -0x40, R5 ;  /* 0xffffffc000067824 */ /* 0x000fe200078e0205 */
[----:B------:R-:W-:Y:S02]  /*3a60*/  LOP3.LUT R0, R9, 0x3, RZ, 0xc0, !PT ;  /* 0x0000000309007812 */ /* 0x000fe400078ec0ff */
[----:B------:R-:W-:Y:S01]  /*3a70*/  LOP3.LUT R198, R3, R4, RZ, 0xfc, !PT ;  /* 0x0000000403c67212 */ /* 0x000fe200078efcff */
[----:B------:R-:W-:Y:S02]  /*3a80*/  IMAD R4, R13, UR8, RZ ;  /* 0x000000080d047c24 */ /* 0x000fe4000f8e02ff */
[----:B0-----:R-:W-:Y:S02]  /*3a90*/  IMAD R0, R0, -0x2, R8 ;  /* 0xfffffffe00007824 */ /* 0x001fe400078e0208 */
[----:B------:R-:W-:Y:S02]  /*3aa0*/  IMAD R11, R19, UR9, R4 ;  /* 0x00000009130b7c24 */ /* 0x000fe4000f8e0204 */
[----:B--2---:R-:W-:-:S04]  /*3ab0*/  IMAD R7, R7, 0xa0, RZ ;  /* 0x000000a007077824 */ /* 0x004fc800078e02ff */
[----:B------:R-:W-:Y:S01]  /*3ac0*/  IMAD.IADD R20, R0, 0x1, -R7 ;  /* 0x0000000100147824 */ /* 0x000fe200078e0a07 */
[C---:B------:R-:W-:Y:S01]  /*3ad0*/  ISETP.GE.AND P0, PT, R7.reuse, R8, PT ;  /* 0x000000080700720c */ /* 0x040fe20003f06270 */
[----:B------:R-:W-:Y:S01]  /*3ae0*/  IMAD.MOV.U32 R0, RZ, RZ, -0x1 ;  /* 0xffffffffff007424 */ /* 0x000fe200078e00ff */
[----:B------:R-:W-:Y:S01]  /*3af0*/  LOP3.LUT R186, R7, 0x6, R186, 0xf8, !PT ;  /* 0x0000000607ba7812 */ /* 0x000fe200078ef8ba */
[C---:B----4-:R-:W-:Y:S02]  /*3b00*/  IMAD R9, R10.reuse, 0xc0, RZ ;  /* 0x000000c00a097824 */ /* 0x050fe400078e02ff */
[----:B------:R-:W-:Y:S01]  /*3b10*/  IMAD.WIDE R198, R10, 0xc0, R198 ;  /* 0x000000c00ac67825 */ /* 0x000fe200078e02c6 */
[----:B------:R-:W-:Y:S02]  /*3b20*/  SHF.R.S32.HI R187, RZ, 0x1f, R186 ;  /* 0x0000001fffbb7819 */ /* 0x000fe400000114ba */
[C---:B------:R-:W-:Y:S02]  /*3b30*/  ISETP.GE.OR P0, PT, R9.reuse, UR7, P0 ;  /* 0x0000000709007c0c */ /* 0x040fe40008706670 */
[----:B------:R-:W-:Y:S01]  /*3b40*/  IADD3 R3, -R9, UR7, R6 ;  /* 0x0000000709037c10 */ /* 0x000fe2000fffe106 */
[----:B------:R-:W-:-:S04]  /*3b50*/  IMAD.WIDE.U32 R4, R19, UR8, R186 ;  /* 0x0000000813047c25 */ /* 0x000fc8000f8e00ba */
[----:B------:R-:W-:-:S06]  /*3b60*/  IMAD.IADD R5, R5, 0x1, R11 ;  /* 0x0000000105057824 */ /* 0x000fcc00078e020b */
[----:B------:R-:W-:Y:S05]  /*3b70*/  @P0 BRA `(.L_x_32) ;  /* 0x0000009c00080947 */ /* 0x000fea0003800000 */
[----:B------:R-:W0:Y:S01]  /*3b80*/  LDC.64 R8, c[0x0][0x5c8] ;  /* 0x00017200ff087b82 */ /* 0x000e220000000a00 */
[----:B-----5:R-:W-:Y:S01]  /*3b90*/  FSETP.NEU.AND P2, PT, R184, RZ, PT ;  /* 0x000000ffb800720b */ /* 0x020fe20003f4d000 */
[----:B------:R-:W-:Y:S01]  /*3ba0*/  BSSY B0, `(.L_x_32) ;  /* 0x00009bf000007945 */ /* 0x000fe20003800000 */
[----:B------:R-:W-:-:S04]  /*3bb0*/  ISETP.GT.AND P0, PT, R20, RZ, PT ;  /* 0x000000ff1400720c */ /* 0x000fc80003f04270 */
[----:B------:R-:W-:Y:S01]  /*3bc0*/  ISETP.GT.AND P1, PT, R3, RZ, P0 ;  /* 0x000000ff0300720c */ /* 0x000fe20000724270 */
[-C--:B0-----:R-:W-:Y:S02]  /*3bd0*/  IMAD R6, R199, R8.reuse, RZ ;  /* 0x00000008c7067224 */ /* 0x081fe400078e02ff */
[----:B------:R-:W-:-:S04]  /*3be0*/  IMAD.WIDE.U32 R10, R198, R8, R4 ;  /* 0x00000008c60a7225 */ /* 0x000fc800078e0004 */
[----:B------:R-:W-:-:S04]  /*3bf0*/  IMAD R5, R198, R9, R6 ;  /* 0x00000009c6057224 */ /* 0x000fc800078e0206 */
[----:B------:R-:W-:Y:S01]  /*3c00*/  IMAD.IADD R203, R11, 0x1, R5 ;  /* 0x000000010bcb7824 */ /* 0x000fe200078e0205 */
[----:B------:R-:W-:Y:S06]  /*3c10*/  @!P2 BRA `(.L_x_33) ;  /* 0x0000006c0070a947 */ /* 0x000fec0003800000 */
[----:B------:R-:W0:Y:S01]  /*3c20*/  LDC.64 R188, c[0x0][0x5b8] ;  /* 0x00016e00ffbc7b82 */ /* 0x000e220000000a00 */
[----:B------:R-:W-:-:S07]  /*3c30*/  ULDC.64 UR4, c[0x0][0x5c0] ;  /* 0x0001700000047ab9 */ /* 0x000fce0000000a00 */
[----:B------:R-:W1:Y:S08]  /*3c40*/  LDC.64 R194, c[0x0][0x5b0] ;  /* 0x00016c00ffc27b82 */ /* 0x000e700000000a00 */
[----:B------:R-:W2:Y:S01]  /*3c50*/  LDC.64 R14, c[0x0][0x5a8] ;  /* 0x00016a00ff0e7b82 */ /* 0x000ea20000000a00 */
[-C--:B0-----:R-:W-:Y:S02]  /*3c60*/  IMAD R4, R13, R188.reuse, RZ ;  /* 0x000000bc0d047224 */ /* 0x081fe400078e02ff */
[----:B------:R-:W-:-:S04]  /*3c70*/  IMAD.WIDE.U32 R190, R19, R188, R186 ;  /* 0x000000bc13be7225 */ /* 0x000fc800078e00ba */
[----:B------:R-:W-:Y:S02]  /*3c80*/  IMAD R201, R19, R189, R4 ;  /* 0x000000bd13c97224 */ /* 0x000fe400078e0204 */
[-C--:B-1----:R-:W-:Y:S02]  /*3c90*/  IMAD R4, R199, R194.reuse, RZ ;  /* 0x000000c2c7047224 */ /* 0x082fe400078e02ff */
[----:B------:R-:W-:Y:S02]  /*3ca0*/  IMAD.IADD R193, R191, 0x1, R201 ;  /* 0x00000001bfc17824 */ /* 0x000fe400078e02c9 */
[----:B------:R-:W-:Y:S02]  /*3cb0*/  IMAD.MOV.U32 R192, RZ, RZ, R190 ;  /* 0x000000ffffc07224 */ /* 0x000fe400078e00be */
[C---:B------:R-:W-:Y:S02]  /*3cc0*/  IMAD R21, R198.reuse, R195, R4 ;  /* 0x000000c3c6157224 */ /* 0x040fe400078e0204 */
[----:B------:R-:W-:-:S04]  /*3cd0*/  IMAD.WIDE.U32 R4, R198, R194, R192 ;  /* 0x000000c2c6047225 */ /* 0x000fc800078e00c0 */
[----:B------:R-:W-:Y:S01]  /*3ce0*/  IMAD.IADD R5, R5, 0x1, R21 ;  /* 0x0000000105057824 */ /* 0x000fe200078e0215 */
[----:B--2---:R-:W-:-:S04]  /*3cf0*/  LEA R196, P2, R4, R14, 0x1 ;  /* 0x0000000e04c47211 */ /* 0x004fc800078408ff */
[----:B------:R-:W-:-:S05]  /*3d00*/  LEA.HI.X R197, R4, R15, R5, 0x1, P2 ;  /* 0x0000000f04c57211 */ /* 0x000fca00010f0c05 */
[----:B------:R0:W2:Y:S01]  /*3d10*/  @P1 LDG.E.LTC128B.U16 R11, desc[UR40][R196.64] ;  /* 0x00000028c40b1981 */ /* 0x0000a2000c1e1520 */
[----:B------:R-:W-:Y:S01]  /*3d20*/  LEA R6, P2, R10, UR4, 0x1 ;  /* 0x000000040a067c11 */ /* 0x000fe2000f8408ff */
[----:B------:R-:W-:Y:S01]  /*3d30*/  IMAD.WIDE.U32 R4, R198, R194, R186 ;  /* 0x000000c2c6047225 */ /* 0x000fe200078e00ba */
[----:B------:R-:W-:Y:S01]  /*3d40*/  ISETP.GT.AND P5, PT, R20, 0x1, PT ;  /* 0x000000011400780c */ /* 0x000fe20003fa4270 */
[----:B------:R-:W-:Y:S01]  /*3d50*/  BSSY B1, `(.L_x_34) ;  /* 0x0000014000017945 */ /* 0x000fe20003800000 */
[----:B------:R-:W-:Y:S01]  /*3d60*/  LOP3.LUT R2, R2, 0xfffffffd, RZ, 0xc0, !PT ;  /* 0xfffffffd02027812 */ /* 0x000fe200078ec0ff */
[----:B------:R-:W-:Y:S02]  /*3d70*/  IMAD.IADD R5, R21, 0x1, R5 ;  /* 0x0000000115057824 */ /* 0x000fe400078e0205 */
[----:B------:R-:W-:Y:S01]  /*3d80*/  IMAD.WIDE.U32 R12, R19, R188, R4 ;  /* 0x000000bc130c7225 */ /* 0x000fe200078e0004 */
[----:B0-----:R-:W-:-:S03]  /*3d90*/  SHF.L.U64.HI R197, R194, 0x3, R195 ;  /* 0x00000003c2c57819 */ /* 0x001fc600000102c3 */
[----:B------:R-:W-:Y:S01]  /*3da0*/  IMAD.IADD R5, R201, 0x1, R13 ;  /* 0x00000001c9057824 */ /* 0x000fe200078e020d */
[----:B------:R-:W-:Y:S01]  /*3db0*/  LEA R4, P3, R12, R14, 0x1 ;  /* 0x0000000e0c047211 */ /* 0x000fe200078608ff */
[----:B------:R-:W-:Y:S02]  /*3dc0*/  IMAD.SHL.U32 R196, R194, 0x8, RZ ;  /* 0x00000008c2c47824 */ /* 0x000fe400078e00ff */
[----:B------:R-:W-:Y:S02]  /*3dd0*/  @P5 LOP3.LUT R2, R2, 0x2, RZ, 0xfc, !PT ;  /* 0x0000000202025812 */ /* 0x000fe400078efcff */
[----:B------:R-:W-:Y:S01]  /*3de0*/  LEA.HI.X R5, R12, R15, R5, 0x1, P3 ;  /* 0x0000000f0c057211 */ /* 0x000fe200018f0c05 */
[C---:B--2---:R-:W-:Y:S01]  /*3df0*/  IMAD.U32 R7, R11.reuse, 0x10000, RZ ;  /* 0x000100000b077824 */ /* 0x044fe200078e00ff */
[----:B------:R-:W-:-:S03]  /*3e00*/  PRMT R12, R11, 0x7610, R12 ;  /* 0x000076100b0c7816 */ /* 0x000fc6000000000c */
[----:B------:R-:W-:-:S04]  /*3e10*/  FMUL R7, R7, R184 ;  /* 0x000000b807077220 */ /* 0x000fc80000400000 */
[----:B------:R-:W-:Y:S01]  /*3e20*/  FFMA R168, R168, R185, R7 ;  /* 0x000000b9a8a87223 */ /* 0x000fe20000000007 */
[----:B------:R-:W-:Y:S02]  /*3e30*/  LEA.HI.X R7, R10, UR5, R203, 0x1, P2 ;  /* 0x000000050a077c11 */ /* 0x000fe400090f0ccb */
[----:B------:R-:W-:Y:S02]  /*3e40*/  ISETP.GT.AND P2, PT, R3, RZ, P5 ;  /* 0x000000ff0300720c */ /* 0x000fe40002f44270 */
[----:B------:R-:W-:-:S05]  /*3e50*/  F2FP.BF16.F32.PACK_AB R168, RZ, R168 ;  /* 0x000000a8ffa8723e */ /* 0x000fca00000010ff */
[----:B------:R0:W-:Y:S06]  /*3e60*/  @P1 STG.E.U16 desc[UR40][R6.64], R168 ;  /* 0x000000a806001986 */ /* 0x0001ec000c101528 */
[----:B------:R-:W-:Y:S05]  /*3e70*/  @!P2 BRA `(.L_x_35) ;  /* 0x000000000004a947 */ /* 0x000fea0003800000 */
[----:B------:R1:W5:Y:S02]  /*3e80*/  LDG.E.LTC128B.U16 R12, desc[UR40][R4.64+0x2] ;  /* 0x00000228040c7981 */ /* 0x000364000c1e1520 */
.L_x_35:
[----:B------:R-:W-:Y:S05]  /*3e90*/  BSYNC B1 ;  /* 0x0000000000017941 */ /* 0x000fea0003800000 */
.L_x_34:
[----:B-----5:R-:W-:Y:S01]  /*3ea0*/  IMAD.U32 R13, R12, 0x10000, RZ ;  /* 0x000100000c0d7824 */ /* 0x020fe200078e00ff */
[----:B------:R-:W-:Y:S01]  /*3eb0*/  ISETP.GT.AND P1, PT, R3, 0x8, P0 ;  /* 0x000000080300780c */ /* 0x000fe20000724270 */
[----:B------:R-:W-:-:S04]  /*3ec0*/  IMAD.WIDE.U32 R10, R198, R194, R196 ;  /* 0x000000c2c60a7225 */ /* 0x000fc800078e00c4 */
[----:B0-----:R-:W-:Y:S01]  /*3ed0*/  FMUL R168, R13, R184 ;  /* 0x000000b80da87220 */ /* 0x001fe20000400000 */
[----:B------:R-:W-:Y:S01]  /*3ee0*/  IMAD.IADD R21, R21, 0x1, R11 ;  /* 0x0000000115157824 */ /* 0x000fe200078e020b */
[----:B------:R-:W-:Y:S02]  /*3ef0*/  IADD3 R11, P3, R190, R10, RZ ;  /* 0x0000000abe0b7210 */ /* 0x000fe40007f7e0ff */
[----:B------:R-:W-:-:S03]  /*3f00*/  FFMA R168, R169, R185, R168 ;  /* 0x000000b9a9a87223 */ /* 0x000fc600000000a8 */
[----:B------:R-:W-:Y:S01]  /*3f10*/  IMAD.X R204, R21, 0x1, R193, P3 ;  /* 0x0000000115cc7824 */ /* 0x000fe200018e06c1 */
[C---:B------:R-:W-:Y:S02]  /*3f20*/  LEA R202, P3, R11.reuse, R14, 0x1 ;  /* 0x0000000e0bca7211 */ /* 0x040fe400078608ff */
[----:B------:R-:W-:Y:S02]  /*3f30*/  F2FP.BF16.F32.PACK_AB R168, RZ, R168 ;  /* 0x000000a8ffa8723e */ /* 0x000fe400000010ff */
[--C-:B------:R-:W-:Y:S02]  /*3f40*/  LEA.HI.X R203, R11, R15, R204.reuse, 0x1, P3 ;  /* 0x0000000f0bcb7211 */ /* 0x100fe400018f0ccc */
[----:B------:R-:W-:Y:S02]  /*3f50*/  PRMT R13, R168, 0x7610, R13 ;  /* 0x00007610a80d7816 */ /* 0x000fe4000000000d */
[----:B------:R-:W-:-:S03]  /*3f60*/  PRMT R204, R12, 0x7610, R204 ;  /* 0x000076100ccc7816 */ /* 0x000fc600000000cc */
[----:B------:R0:W-:Y:S04]  /*3f70*/  @P2 STG.E.U16 desc[UR40][R6.64+0x2], R13 ;  /* 0x0000020d06002986 */ /* 0x0001e8000c101528 */
[----:B------:R-:W2:Y:S01]  /*3f80*/  @P1 LDG.E.LTC128B.U16 R204, desc[UR40][R202.64] ;  /* 0x00000028cacc1981 */ /* 0x000ea2000c1e1520 */
[----:B------:R-:W-:Y:S01]  /*3f90*/  IADD3 R168, P2, R186, R10, RZ ;  /* 0x0000000abaa87210 */ /* 0x000fe20007f5e0ff */
[----:B------:R-:W-:Y:S01]  /*3fa0*/  BSSY B1, `(.L_x_36) ;  /* 0x0000012000017945 */ /* 0x000fe20003800000 */
[----:B------:R-:W-:-:S03]  /*3fb0*/  SHF.L.U64.HI R189, R8, 0x4, R9 ;  /* 0x0000000408bd7819 */ /* 0x000fc60000010209 */
[----:B------:R-:W-:Y:S01]  /*3fc0*/  IMAD.X R169, R187, 0x1, R21, P2 ;  /* 0x00000001bba97824 */ /* 0x000fe200010e0615 */
[----:B------:R-:W-:Y:S01]  /*3fd0*/  ISETP.GT.AND P2, PT, R3, 0x8, P5 ;  /* 0x000000080300780c */ /* 0x000fe20002f44270 */
[----:B------:R-:W-:Y:S02]  /*3fe0*/  IMAD.SHL.U32 R21, R8, 0x10, RZ ;  /* 0x0000001008157824 */ /* 0x000fe400078e00ff */
[----:B------:R-:W-:-:S03]  /*3ff0*/  IMAD.WIDE.U32 R168, R19, R188, R168 ;  /* 0x000000bc13a87225 */ /* 0x000fc600078e00a8 */
[----:B------:R-:W-:Y:S01]  /*4000*/  IADD3 R12, P3, R21, R6, RZ ;  /* 0x00000006150c7210 */ /* 0x000fe20007f7e0ff */
[----:B------:R-:W-:Y:S01]  /*4010*/  IMAD.IADD R169, R201, 0x1, R169 ;  /* 0x00000001c9a97824 */ /* 0x000fe200078e02a9 */
[----:B------:R-:W-:-:S03]  /*4020*/  LEA R10, P4, R168, R14, 0x1 ;  /* 0x0000000ea80a7211 */ /* 0x000fc600078808ff */
[----:B0-----:R-:W-:Y:S02]  /*4030*/  IMAD.X R13, R189, 0x1, R7, P3 ;  /* 0x00000001bd0d7824 */ /* 0x001fe400018e0607 */
[----:B--2---:R-:W-:-:S04]  /*4040*/  IMAD.U32 R11, R204, 0x10000, RZ ;  /* 0x00010000cc0b7824 */ /* 0x004fc800078e00ff */
[----:B------:R-:W-:-:S04]  /*4050*/  FMUL R11, R11, R184 ;  /* 0x000000b80b0b7220 */ /* 0x000fc80000400000 */
[----:B------:R-:W-:-:S05]  /*4060*/  FFMA R11, R170, R185, R11 ;  /* 0x000000b9aa0b7223 */ /* 0x000fca000000000b */
[----:B------:R-:W-:Y:S02]  /*4070*/  F2FP.BF16.F32.PACK_AB R170, RZ, R11 ;  /* 0x0000000bffaa723e */ /* 0x000fe400000010ff */
[----:B------:R-:W-:-:S03]  /*4080*/  LEA.HI.X R11, R168, R15, R169, 0x1, P4 ;  /* 0x0000000fa80b7211 */ /* 0x000fc600020f0ca9 */
[----:B------:R0:W-:Y:S01]  /*4090*/  @P1 STG.E.U16 desc[UR40][R12.64], R170 ;  /* 0x000000aa0c001986 */ /* 0x0001e2000c101528 */
[----:B------:R-:W-:Y:S05]  /*40a0*/  @!P2 BRA `(.L_x_37) ;  /* 0x000000000004a947 */ /* 0x000fea0003800000 */
[----:B------:R2:W5:Y:S02]  /*40b0*/  LDG.E.LTC128B.U16 R204, desc[UR40][R10.64+0x2] ;  /* 0x000002280acc7981 */ /* 0x000564000c1e1520 */
.L_x_37:
[----:B------:R-:W-:Y:S05]  /*40c0*/  BSYNC B1 ;  /* 0x0000000000017941 */ /* 0x000fea0003800000 */
.L_x_36:
[----:B-----5:R-:W-:Y:S01]  /*40d0*/  IMAD.U32 R169, R204, 0x10000, RZ ;  /* 0x00010000cca97824 */ /* 0x020fe200078e00ff */
[----:B------:R-:W-:Y:S01]  /*40e0*/  ISETP.GT.AND P3, PT, R20, 0x8, PT ;  /* 0x000000081400780c */ /* 0x000fe20003f64270 */
[----:B------:R-:W-:Y:S01]  /*40f0*/  BSSY B1, `(.L_x_38) ;  /* 0x000000a000017945 */ /* 0x000fe20003800000 */
[----:B------:R-:W-:Y:S01]  /*4100*/  LOP3.LUT R2, R2, 0xfffffffb, RZ, 0xc0, !PT ;  /* 0xfffffffb02027812 */ /* 0x000fe200078ec0ff */
[----:B------:R-:W-:Y:S01]  /*4110*/  FMUL R168, R169, R184 ;  /* 0x000000b8a9a87220 */ /* 0x000fe20000400000 */
[----:B------:R-:W-:-:S03]  /*4120*/  ISETP.GT.AND P1, PT, R3, RZ, P3 ;  /* 0x000000ff0300720c */ /* 0x000fc60001f24270 */
[----:B------:R-:W-:-:S05]  /*4130*/  FFMA R168, R171, R185, R168 ;  /* 0x000000b9aba87223 */ /* 0x000fca00000000a8 */
[----:B------:R-:W-:Y:S02]  /*4140*/  F2FP.BF16.F32.PACK_AB R168, RZ, R168 ;  /* 0x000000a8ffa8723e */ /* 0x000fe400000010ff */
[----:B------:R-:W-:-:S03]  /*4150*/  @P3 LOP3.LUT R2, R2, 0x4, RZ, 0xfc, !PT ;  /* 0x0000000402023812 */ /* 0x000fc600078efcff */
[----:B------:R3:W-:Y:S01]  /*4160*/  @P2 STG.E.U16 desc[UR40][R12.64+0x2], R168 ;  /* 0x000002a80c002986 */ /* 0x0007e2000c101528 */
[----:B------:R-:W-:Y:S05]  /*4170*/  @!P1 BRA `(.L_x_39) ;  /* 0x0000000000049947 */ /* 0x000fea0003800000 */
[----:B------:R4:W5:Y:S02]  /*4180*/  LDG.E.LTC128B.U16 R204, desc[UR40][R4.64+0x10] ;  /* 0x0000102804cc7981 */ /* 0x000964000c1e1520 */
.L_x_39:
[----:B------:R-:W-:Y:S05]  /*4190*/  BSYNC B1 ;  /* 0x0000000000017941 */ /* 0x000fea0003800000 */
.L_x_38:
        /* <DEDUP_REMOVED lines=12> */
.L_x_41:
[----:B------:R-:W-:Y:S05]  /*4260*/  BSYNC B1 ;  /* 0x0000000000017941 */ /* 0x000fea0003800000 */
.L_x_40:
[----:B0----5:R-:W-:Y:S01]  /*4270*/  IMAD.U32 R169, R204, 0x10000, RZ ;  /* 0x00010000cca97824 */ /* 0x021fe200078e00ff */
[----:B------:R-:W-:Y:S01]  /*4280*/  ISETP.GT.AND P1, PT, R3, 0x8, P3 ;  /* 0x000000080300780c */ /* 0x000fe20001f24270 */
[----:B------:R-:W-:Y:S02]  /*4290*/  BSSY B1, `(.L_x_42) ;  /* 0x0000007000017945 */ /* 0x000fe40003800000 */
[----:B---3--:R-:W-:-:S04]  /*42a0*/  FMUL R168, R169, R184 ;  /* 0x000000b8a9a87220 */ /* 0x008fc80000400000 */
[----:B------:R-:W-:-:S05]  /*42b0*/  FFMA R168, R173, R185, R168 ;  /* 0x000000b9ada87223 */ /* 0x000fca00000000a8 */
[----:B------:R-:W-:-:S05]  /*42c0*/  F2FP.BF16.F32.PACK_AB R168, RZ, R168 ;  /* 0x000000a8ffa8723e */ /* 0x000fca00000010ff */
[----:B------:R0:W-:Y:S01]  /*42d0*/  @P2 STG.E.U16 desc[UR40][R6.64+0x12], R168 ;  /* 0x000012a806002986 */ /* 0x0001e2000c101528 */
[----:B------:R-:W-:Y:S05]  /*42e0*/  @!P1 BRA `(.L_x_43) ;  /* 0x0000000000049947 */ /* 0x000fea0003800000 */
[----:B------:R3:W5:Y:S02]  /*42f0*/  LDG.E.LTC128B.U16 R204, desc[UR40][R10.64+0x10] ;  /* 0x000010280acc7981 */ /* 0x000764000c1e1520 */
.L_x_43:
[----:B------:R-:W-:Y:S05]  /*4300*/  BSYNC B1 ;  /* 0x0000000000017941 */ /* 0x000fea0003800000 */
.L_x_42:
[----:B-----5:R-:W-:Y:S01]  /*4310*/  IMAD.U32 R169, R204, 0x10000, RZ ;  /* 0x00010000cca97824 */ /* 0x020fe200078e00ff */
[----:B------:R-:W-:Y:S01]  /*4320*/  ISETP.GT.AND P2, PT, R3, 0x8, P6 ;  /* 0x000000080300780c */ /* 0x000fe20003744270 */
[----:B------:R-:W-:Y:S02]  /*4330*/  BSSY B1, `(.L_x_44) ;  /* 0x0000008000017945 */ /* 0x000fe40003800000 */
[----:B------:R-:W-:-:S04]  /*4340*/  FMUL R169, R169, R184 ;  /* 0x000000b8a9a97220 */ /* 0x000fc80000400000 */
[----:B------:R-:W-:Y:S01]  /*4350*/  FFMA R169, R174, R185, R169 ;  /* 0x000000b9aea97223 */ /* 0x000fe200000000a9 */
[----:B------:R-:W-:-:S04]  /*4360*/  PRMT R174, R204, 0x7610, R174 ;  /* 0x00007610ccae7816 */ /* 0x000fc800000000ae */
[----:B------:R-:W-:-:S05]  /*4370*/  F2FP.BF16.F32.PACK_AB R169, RZ, R169 ;  /* 0x000000a9ffa9723e */ /* 0x000fca00000010ff */
[----:B------:R0:W-:Y:S01]  /*4380*/  @P1 STG.E.U16 desc[UR40][R12.64+0x10], R169 ;  /* 0x000010a90c001986 */ /* 0x0001e2000c101528 */
[----:B------:R-:W-:Y:S05]  /*4390*/  @!P2 BRA `(.L_x_45) ;  /* 0x000000000004a947 */ /* 0x000fea0003800000 */
[----:B------:R0:W5:Y:S02]  /*43a0*/  LDG.E.LTC128B.U16 R174, desc[UR40][R10.64+0x12] ;  /* 0x000012280aae7981 */ /* 0x000164000c1e1520 */
.L_x_45:
[----:B------:R-:W-:Y:S05]  /*43b0*/  BSYNC B1 ;  /* 0x0000000000017941 */ /* 0x000fea0003800000 */
.L_x_44:
[----:B0----5:R-:W-:Y:S01]  /*43c0*/  IMAD.U32 R169, R174, 0x10000, RZ ;  /* 0x00010000aea97824 */ /* 0x021fe200078e00ff */
[----:B------:R-:W-:Y:S01]  /*43d0*/  IADD3 R203, P1, R198, 0x80, RZ ;  /* 0x00000080c6cb7810 */ /* 0x000fe20007f3e0ff */
[----:B------:R-:W-:Y:S01]  /*43e0*/  BSSY B1, `(.L_x_46) ;  /* 0x000000a000017945 */ /* 0x000fe20003800000 */
[----:B------:R-:W-:Y:S01]  /*43f0*/  ISETP.GT.AND P4, PT, R20, 0x10, PT ;  /* 0x000000101400780c */ /* 0x000fe20003f84270 */
[----:B------:R-:W-:Y:S02]  /*4400*/  FMUL R168, R169, R184 ;  /* 0x000000b8a9a87220 */ /* 0x000fe40000400000 */
[----:B------:R-:W-:Y:S01]  /*4410*/  IMAD.X R199, RZ, RZ, R199, P1 ;  /* 0x000000ffffc77224 */ /* 0x000fe200008e06c7 */
[----:B------:R-:W-:Y:S01]  /*4420*/  ISETP.GT.AND P1, PT, R3, RZ, P4 ;  /* 0x000000ff0300720c */ /* 0x000fe20002724270 */
[----:B------:R-:W-:-:S05]  /*4430*/  FFMA R168, R175, R185, R168 ;  /* 0x000000b9afa87223 */ /* 0x000fca00000000a8 */
[----:B------:R-:W-:-:S05]  /*4440*/  F2FP.BF16.F32.PACK_AB R168, RZ, R168 ;  /* 0x000000a8ffa8723e */ /* 0x000fca00000010ff */
[----:B------:R0:W-:Y:S02]  /*4450*/  @P2 STG.E.U16 desc[UR40][R12.64+0x12], R168 ;  /* 0x000012a80c002986 */ /* 0x0001e4000c101528 */
[----:B------:R-:W-:Y:S05]  /*4460*/  @!P1 BRA `(.L_x_47) ;  /* 0x0000000000049947 */ /* 0x000fea0003800000 */
[----:B------:R0:W5:Y:S02]  /*4470*/  LDG.E.LTC128B.U16 R174, desc[UR40][R4.64+0x20] ;  /* 0x0000202804ae7981 */ /* 0x000164000c1e1520 */
.L_x_47:
[----:B------:R-:W-:Y:S05]  /*4480*/  BSYNC B1 ;  /* 0x0000000000017941 */ /* 0x000fea0003800000 */
.L_x_46:
[----:B-----5:R-:W-:Y:S01]  /*4490*/  IMAD.U32 R169, R174, 0x10000, RZ ;  /* 0x00010000aea97824 */ /* 0x020fe200078e00ff */
[----:B------:R-:W-:Y:S01]  /*44a0*/  ISETP.GT.AND P3, PT, R20, 0x11, PT ;  /* 0x000000111400780c */ /* 0x000fe20003f64270 */
[----:B0-----:R-:W-:Y:S01]  /*44b0*/  IMAD R168, R199, R194, RZ ;  /* 0x000000c2c7a87224 */ /* 0x001fe200078e02ff */
[----:B------:R-:W-:Y:S01]  /*44c0*/  BSSY B1, `(.L_x_48) ;  /* 0x0000020000017945 */ /* 0x000fe20003800000 */
[----:B------:R-:W-:Y:S01]  /*44d0*/  FMUL R169, R169, R184 ;  /* 0x000000b8a9a97220 */ /* 0x000fe20000400000 */
[----:B------:R-:W-:-:S04]  /*44e0*/  IMAD.WIDE.U32 R170, R203, R194, R186 ;  /* 0x000000c2cbaa7225 */ /* 0x000fc800078e00ba */
[----:B------:R-:W-:Y:S01]  /*44f0*/  FFMA R169, R176, R185, R169 ;  /* 0x000000b9b0a97223 */ /* 0x000fe200000000a9 */
[----:B------:R-:W-:-:S04]  /*4500*/  IMAD R175, R203, R195, R168 ;  /* 0x000000c3cbaf7224 */ /* 0x000fc800078e02a8 */
[----:B------:R-:W-:Y:S01]  /*4510*/  F2FP.BF16.F32.PACK_AB R172, RZ, R169 ;  /* 0x000000a9ffac723e */ /* 0x000fe200000010ff */
[----:B------:R-:W-:Y:S02]  /*4520*/  IMAD.IADD R171, R175, 0x1, R171 ;  /* 0x00000001afab7824 */ /* 0x000fe400078e02ab */
[----:B------:R-:W-:Y:S01]  /*4530*/  IMAD.WIDE.U32 R168, R203, R194, R192 ;  /* 0x000000c2cba87225 */ /* 0x000fe200078e00c0 */
[----:B------:R-:W-:-:S03]  /*4540*/  PRMT R176, R172, 0x7610, R176 ;  /* 0x00007610acb07816 */ /* 0x000fc600000000b0 */
[----:B------:R-:W-:Y:S02]  /*4550*/  IMAD.WIDE.U32 R172, R19, R188, R170 ;  /* 0x000000bc13ac7225 */ /* 0x000fe400078e00aa */
[----:B------:R0:W-:Y:S01]  /*4560*/  @P1 STG.E.U16 desc[UR40][R6.64+0x20], R176 ;  /* 0x000020b006001986 */ /* 0x0001e2000c101528 */
[----:B------:R-:W-:Y:S01]  /*4570*/  LEA R170, P1, R168, R14, 0x1 ;  /* 0x0000000ea8aa7211 */ /* 0x000fe200078208ff */
[----:B------:R-:W-:Y:S02]  /*4580*/  IMAD.IADD R169, R169, 0x1, R175 ;  /* 0x00000001a9a97824 */ /* 0x000fe400078e02af */
[----:B------:R-:W-:-:S03]  /*4590*/  IMAD.WIDE.U32 R194, R203, R194, R196 ;  /* 0x000000c2cbc27225 */ /* 0x000fc600078e00c4 */
[----:B------:R-:W-:Y:S01]  /*45a0*/  LEA.HI.X R171, R168, R15, R169, 0x1, P1 ;  /* 0x0000000fa8ab7211 */ /* 0x000fe200008f0ca9 */
[----:B------:R-:W-:Y:S01]  /*45b0*/  IMAD.IADD R169, R201, 0x1, R173 ;  /* 0x00000001c9a97824 */ /* 0x000fe200078e02ad */
[----:B------:R-:W-:Y:S01]  /*45c0*/  LEA R168, P1, R172, R14, 0x1 ;  /* 0x0000000eaca87211 */ /* 0x000fe200078208ff */
[----:B------:R-:W-:-:S03]  /*45d0*/  IMAD.IADD R175, R175, 0x1, R195 ;  /* 0x00000001afaf7824 */ /* 0x000fc600078e02c3 */
[----:B------:R-:W-:Y:S02]  /*45e0*/  LEA.HI.X R169, R172, R15, R169, 0x1, P1 ;  /* 0x0000000faca97211 */ /* 0x000fe400008f0ca9 */
[----:B------:R-:W-:-:S05]  /*45f0*/  IADD3 R190, P1, R190, R194, RZ ;  /* 0x000000c2bebe7210 */ /* 0x000fca0007f3e0ff */
[----:B------:R-:W-:Y:S01]  /*4600*/  IMAD.X R192, R175, 0x1, R193, P1 ;  /* 0x00000001afc07824 */ /* 0x000fe200008e06c1 */
[----:B------:R-:W-:-:S05]  /*4610*/  IADD3 R186, P1, R186, R194, RZ ;  /* 0x000000c2baba7210 */ /* 0x000fca0007f3e0ff */
[----:B------:R-:W-:Y:S01]  /*4620*/  IMAD.X R187, R187, 0x1, R175, P1 ;  /* 0x00000001bbbb7824 */ /* 0x000fe200008e06af */
[----:B------:R-:W-:Y:S01]  /*4630*/  LEA R172, P1, R190, R14, 0x1 ;  /* 0x0000000ebeac7211 */ /* 0x000fe200078208ff */
[----:B------:R-:W-:-:S03]  /*4640*/  IMAD.WIDE.U32 R186, R19, R188, R186 ;  /* 0x000000bc13ba7225 */ /* 0x000fc600078e00ba */
[----:B------:R-:W-:Y:S01]  /*4650*/  LEA.HI.X R173, R190, R15, R192, 0x1, P1 ;  /* 0x0000000fbead7211 */ /* 0x000fe200008f0cc0 */
[----:B------:R-:W-:Y:S01]  /*4660*/  IMAD.IADD R201, R201, 0x1, R187 ;  /* 0x00000001c9c97824 */ /* 0x000fe200078e02bb */
[----:B------:R-:W-:-:S04]  /*4670*/  LEA R14, P1, R186, R14, 0x1 ;  /* 0x0000000eba0e7211 */ /* 0x000fc800078208ff */
[----:B------:R-:W-:Y:S02]  /*4680*/  LEA.HI.X R15, R186, R15, R201, 0x1, P1 ;  /* 0x0000000fba0f7211 */ /* 0x000fe400008f0cc9 */
[----:B------:R-:W-:-:S13]  /*4690*/  ISETP.GT.AND P1, PT, R3, RZ, P3 ;  /* 0x000000ff0300720c */ /* 0x000fda0001f24270 */
[----:B0-----:R-:W-:Y:S05]  /*46a0*/  @!P1 BRA `(.L_x_49) ;  /* 0x0000000000049947 */ /* 0x001fea0003800000 */
[----:B------:R0:W5:Y:S02]  /*46b0*/  LDG.E.LTC128B.U16 R174, desc[UR40][R4.64+0x22] ;  /* 0x0000222804ae7981 */ /* 0x000164000c1e1520 */
.L_x_49:
[----:B------:R-:W-:Y:S05]  /*46c0*/  BSYNC B1 ;  /* 0x0000000000017941 */ /* 0x000fea0003800000 */
.L_x_48:
[----:B-----5:R-:W-:Y:S01]  /*46d0*/  IMAD.U32 R19, R174, 0x10000, RZ ;  /* 0x00010000ae137824 */ /* 0x020fe200078e00ff */
[----:B------:R-:W-:Y:S03]  /*46e0*/  BSSY B1, `(.L_x_50) ;  /* 0x0000008000017945 */ /* 0x000fe60003800000 */
[----:B------:R-:W-:-:S04]  /*46f0*/  FMUL R176, R19, R184 ;  /* 0x000000b813b07220 */ /* 0x000fc80000400000 */
[----:B------:R-:W-:-:S05]  /*4700*/  FFMA R176, R177, R185, R176 ;  /* 0x000000b9b1b07223 */ /* 0x000fca00000000b0 */
[----:B------:R-:W-:-:S05]  /*4710*/  F2FP.BF16.F32.PACK_AB R176, RZ, R176 ;  /* 0x000000b0ffb0723e */ /* 0x000fca00000010ff */
[----:B------:R0:W-:Y:S01]  /*4720*/  @P1 STG.E.U16 desc[UR40][R6.64+0x22], R176 ;  /* 0x000022b006001986 */ /* 0x0001e2000c101528 */
[----:B------:R-:W-:-:S13]  /*4730*/  ISETP.GT.AND P1, PT, R3, 0x8, P4 ;  /* 0x000000080300780c */ /* 0x000fda0002724270 */
[----:B0-----:R-:W-:Y:S05]  /*4740*/  @!P1 BRA `(.L_x_51) ;  /* 0x0000000000049947 */ /* 0x001fea0003800000 */
[----:B------:R0:W5:Y:S02]  /*4750*/  LDG.E.LTC128B.U16 R174, desc[UR40][R10.64+0x20] ;  /* 0x000020280aae7981 */ /* 0x000164000c1e1520 */
.L_x_51:
[----:B------:R-:W-:Y:S05]  /*4760*/  BSYNC B1 ;  /* 0x0000000000017941 */ /* 0x000fea0003800000 */
.L_x_50:
        /* <DEDUP_REMOVED lines=9> */
.L_x_53:
[----:B------:R-:W-:Y:S05]  /*4800*/  BSYNC B1 ;  /* 0x0000000000017941 */ /* 0x000fea0003800000 */
.L_x_52:
[----:B-----5:R-:W-:Y:S01]  /*4810*/  IMAD.U32 R19, R174, 0x10000, RZ ;  /* 0x00010000ae137824 */ /* 0x020fe200078e00ff */
[----:B------:R-:W-:Y:S01]  /*4820*/  ISETP.GT.AND P2, PT, R20, 0x18, PT ;  /* 0x000000181400780c */ /* 0x000fe20003f44270 */
[----:B------:R-:W-:Y:S02]  /*4830*/  BSSY B1, `(.L_x_54) ;  /* 0x0000008000017945 */ /* 0x000fe40003800000 */
[----:B------:R-:W-:-:S04]  /*4840*/  FMUL R176, R19, R184 ;  /* 0x000000b813b07220 */ /* 0x000fc80000400000 */
[----:B------:R-:W-:-:S05]  /*4850*/  FFMA R176, R179, R185, R176 ;  /* 0x000000b9b3b07223 */ /* 0x000fca00000000b0 */
[----:B------:R-:W-:-:S05]  /*4860*/  F2FP.BF16.F32.PACK_AB R176, RZ, R176 ;  /* 0x000000b0ffb0723e */ /* 0x000fca00000010ff */
[----:B------:R0:W-:Y:S01]  /*4870*/  @P1 STG.E.U16 desc[UR40][R12.64+0x22], R176 ;  /* 0x000022b00c001986 */ /* 0x0001e2000c101528 */
[----:B------:R-:W-:-:S13]  /*4880*/  ISETP.GT.AND P1, PT, R3, RZ, P2 ;  /* 0x000000ff0300720c */ /* 0x000fda0001724270 */
[----:B0-----:R-:W-:Y:S05]  /*4890*/  @!P1 BRA `(.L_x_55) ;  /* 0x0000000000049947 */ /* 0x001fea0003800000 */
[----:B------:R0:W5:Y:S02]  /*48a0*/  LDG.E.LTC128B.U16 R174, desc[UR40][R4.64+0x30] ;  /* 0x0000302804ae7981 */ /* 0x000164000c1e1520 */
.L_x_55:
[----:B------:R-:W-:Y:S05]  /*48b0*/  BSYNC B1 ;  /* 0x0000000000017941 */ /* 0x000fea0003800000 */
.L_x_54:
[----:B-----5:R-:W-:Y:S01]  /*48c0*/  IMAD.U32 R19, R174, 0x10000, RZ ;  /* 0x00010000ae137824 */ /* 0x020fe200078e00ff */
[----:B------:R-:W-:Y:S03]  /*48d0*/  BSSY B1, `(.L_x_56) ;  /* 0x0000009000017945 */ /* 0x000fe60003800000 */
[----:B------:R-:W-:-:S04]  /*48e0*/  FMUL R19, R19, R184 ;  /* 0x000000b813137220 */ /* 0x000fc80000400000 */
[----:B------:R-:W-:-:S05]  /*48f0*/  FFMA R19, R180, R185, R19 ;  /* 0x000000b9b4137223 */ /* 0x000fca0000000013 */
[----:B------:R-:W-:-:S05]  /*4900*/  F2FP.BF16.F32.PACK_AB R19, RZ, R19 ;  /* 0x00000013ff13723e */ /* 0x000fca00000010ff */
[----:B------:R0:W-:Y:S01]  /*4910*/  @P1 STG.E.U16 desc[UR40][R6.64+0x30], R19 ;  /* 0x0000301306001986 */ /* 0x0001e2000c101528 */
[----:B------:R-:W-:-:S04]  /*4920*/  ISETP.GT.AND P1, PT, R20, 0x19, PT ;  /* 0x000000191400780c */ /* 0x000fc80003f24270 */
[----:B------:R-:W-:-:S13]  /*4930*/  ISETP.GT.AND P5, PT, R3, RZ, P1 ;  /* 0x000000ff0300720c */ /* 0x000fda0000fa4270 */
[----:B0-----:R-:W-:Y:S05]  /*4940*/  @!P5 BRA `(.L_x_57) ;  /* 0x000000000004d947 */ /* 0x001fea0003800000 */
[----:B------:R0:W5:Y:S02]  /*4950*/  LDG.E.LTC128B.U16 R174, desc[UR40][R4.64+0x32] ;  /* 0x0000322804ae7981 */ /* 0x000164000c1e1520 */
.L_x_57:
[----:B------:R-:W-:Y:S05]  /*4960*/  BSYNC B1 ;  /* 0x0000000000017941 */ /* 0x000fea0003800000 */
.L_x_56:
        /* <DEDUP_REMOVED lines=9> */
.L_x_59:
[----:B------:R-:W-:Y:S05]  /*4a00*/  BSYNC B1 ;  /* 0x0000000000017941 */ /* 0x000fea0003800000 */
.L_x_58:
        /* <DEDUP_REMOVED lines=9> */
.L_x_61:
[----:B------:R-:W-:Y:S05]  /*4aa0*/  BSYNC B1 ;  /* 0x0000000000017941 */ /* 0x000fea0003800000 */
.L_x_60:
[----:B-----5:R-:W-:Y:S01]  /*4ab0*/  IMAD.U32 R19, R174, 0x10000, RZ ;  /* 0x00010000ae137824 */ /* 0x020fe200078e00ff */
[----:B------:R-:W-:-:S03]  /*4ac0*/  SHF.L.U64.HI R175, R8, 0x8, R9 ;  /* 0x0000000808af7819 */ /* 0x000fc60000010209 */
[----:B------:R-:W-:Y:S01]  /*4ad0*/  FMUL R176, R19, R184 ;  /* 0x000000b813b07220 */ /* 0x000fe20000400000 */
[----:B------:R-:W-:-:S03]  /*4ae0*/  IMAD.SHL.U32 R19, R8, 0x100, RZ ;  /* 0x0000010008137824 */ /* 0x000fc600078e00ff */
[----:B------:R-:W-:-:S05]  /*4af0*/  FFMA R176, R183, R185, R176 ;  /* 0x000000b9b7b07223 */ /* 0x000fca00000000b0 */
[----:B------:R-:W-:-:S05]  /*4b00*/  F2FP.BF16.F32.PACK_AB R176, RZ, R176 ;  /* 0x000000b0ffb0723e */ /* 0x000fca00000010ff */
[----:B------:R0:W-:Y:S01]  /*4b10*/  @P5 STG.E.U16 desc[UR40][R12.64+0x32], R176 ;  /* 0x000032b00c005986 */ /* 0x0001e2000c101528 */
[----:B------:R-:W-:-:S05]  /*4b20*/  IADD3 R8, P5, R19, R6, RZ ;  /* 0x0000000613087210 */ /* 0x000fca0007fbe0ff */
[----:B------:R-:W-:Y:S01]  /*4b30*/  IMAD.X R9, R175, 0x1, R7, P5 ;  /* 0x00000001af097824 */ /* 0x000fe200028e0607 */
[----:B------:R-:W-:-:S13]  /*4b40*/  ISETP.GT.AND P5, PT, R3, 0x80, P0 ;  /* 0x000000800300780c */ /* 0x000fda00007a4270 */
[----:B------:R-:W2:Y:S01]  /*4b50*/  @P5 LDG.E.LTC128B.U16 R174, desc[UR40][R170.64] ;  /* 0x00000028aaae5981 */ /* 0x000ea2000c1e1520 */
[----:B------:R-:W-:Y:S01]  /*4b60*/  BSSY B1, `(.L_x_62) ;  /* 0x000000a000017945 */ /* 0x000fe20003800000 */
[----:B--2---:R-:W-:-:S04]  /*4b70*/  IMAD.U32 R177, R174, 0x10000, RZ ;  /* 0x00010000aeb17824 */ /* 0x004fc800078e00ff */
[----:B------:R-:W-:-:S04]  /*4b80*/  FMUL R177, R177, R184 ;  /* 0x000000b8b1b17220 */ /* 0x000fc80000400000 */
[----:B------:R-:W-:-:S05]  /*4b90*/  FFMA R177, R152, R185, R177 ;  /* 0x000000b998b17223 */ /* 0x000fca00000000b1 */
[----:B------:R-:W-:-:S05]  /*4ba0*/  F2FP.BF16.F32.PACK_AB R177, RZ, R177 ;  /* 0x000000b1ffb1723e */ /* 0x000fca00000010ff */
[----:B------:R0:W-:Y:S01]  /*4bb0*/  @P5 STG.E.U16 desc[UR40][R8.64], R177 ;  /* 0x000000b108005986 */ /* 0x0001e2000c101528 */
[----:B------:R-:W-:-:S04]  /*4bc0*/  LOP3.LUT P5, RZ, R2, 0x2, RZ, 0xc0, !PT ;  /* 0x0000000202ff7812 */ /* 0x000fc800078ac0ff */
[----:B------:R-:W-:-:S13]  /*4bd0*/  ISETP.GT.AND P5, PT, R3, 0x80, P5 ;  /* 0x000000800300780c */ /* 0x000fda0002fa4270 */
[----:B0-----:R-:W-:Y:S05]  /*4be0*/  @!P5 BRA `(.L_x_63) ;  /* 0x000000000004d947 */ /* 0x001fea0003800000 */
[----:B------:R0:W5:Y:S02]  /*4bf0*/  LDG.E.LTC128B.U16 R174, desc[UR40][R168.64+0x2] ;  /* 0x00000228a8ae7981 */ /* 0x000164000c1e1520 */
.L_x_63:
[----:B------:R-:W-:Y:S05]  /*4c00*/  BSYNC B1 ;  /* 0x0000000000017941 */ /* 0x000fea0003800000 */
.L_x_62:
[----:B-----5:R-:W-:Y:S01]  /*4c10*/  IMAD.U32 R171, R174, 0x10000, RZ ;  /* 0x00010000aeab7824 */ /* 0x020fe200078e00ff */
[----:B------:R-:W-:Y:S01]  /*4c20*/  ISETP.GT.AND P0, PT, R3, 0x88, P0 ;  /* 0x000000880300780c */ /* 0x000fe20000704270 */
[----:B------:R-:W-:Y:S02]  /*4c30*/  BSSY B1, `(.L_x_64) ;  /* 0x000000a000017945 */ /* 0x000fe40003800000 */
[----:B------:R-:W-:-:S04]  /*4c40*/  FMUL R152, R171, R184 ;  /* 0x000000b8ab987220 */ /* 0x000fc80000400000 */
[----:B------:R-:W-:-:S05]  /*4c50*/  FFMA R152, R153, R185, R152 ;  /* 0x000000b999987223 */ /* 0x000fca0000000098 */
[----:B------:R-:W-:-:S04]  /*4c60*/  F2FP.BF16.F32.PACK_AB R152, RZ, R152 ;  /* 0x00000098ff98723e */ /* 0x000fc800000010ff */
[----:B------:R-:W-:-:S05]  /*4c70*/  PRMT R153, R152, 0x7610, R153 ;  /* 0x0000761098997816 */ /* 0x000fca0000000099 */
[----:B------:R2:W-:Y:S01]  /*4c80*/  @P5 STG.E.U16 desc[UR40][R8.64+0x2], R153 ;  /* 0x0000029908005986 */ /* 0x0005e2000c101528 */
[----:B------:R-:W-:-:S05]  /*4c90*/  IADD3 R152, P5, R8, R21, RZ ;  /* 0x0000001508987210 */ /* 0x000fca0007fbe0ff */
[----:B--2---:R-:W-:Y:S01]  /*4ca0*/  IMAD.X R153, R9, 0x1, R189, P5 ;  /* 0x0000000109997824 */ /* 0x004fe200028e06bd */
[----:B------:R-:W-:Y:S07]  /*4cb0*/  @!P0 BRA `(.L_x_65) ;  /* 0x0000000000048947 */ /* 0x000fee0003800000 */
[----:B------:R2:W5:Y:S02]  /*4cc0*/  LDG.E.LTC128B.U16 R174, desc[UR40][R172.64] ;  /* 0x00000028acae7981 */ /* 0x000564000c1e1520 */
.L_x_65:
[----:B------:R-:W-:Y:S05]  /*4cd0*/  BSYNC B1 ;  /* 0x0000000000017941 */ /* 0x000fea0003800000 */
.L_x_64:
[----:B-----5:R-:W-:Y:S01]  /*4ce0*/  IMAD.U32 R171, R174, 0x10000, RZ ;  /* 0x00010000aeab7824 */ /* 0x020fe200078e00ff */
[----:B------:R-:W-:Y:S01]  /*4cf0*/  LOP3.LUT P5, RZ, R2, 0x2, RZ, 0xc0, !PT ;  /* 0x0000000202ff7812 */ /* 0x000fe200078ac0ff */
[----:B------:R-:W-:Y:S02]  /*4d00*/  BSSY B1, `(.L_x_66) ;  /* 0x0000008000017945 */ /* 0x000fe40003800000 */
[----:B------:R-:W-:-:S04]  /*4d10*/  FMUL R171, R171, R184 ;  /* 0x000000b8abab7220 */ /* 0x000fc80000400000 */
[----:B------:R-:W-:-:S05]  /*4d20*/  FFMA R171, R154, R185, R171 ;  /* 0x000000b99aab7223 */ /* 0x000fca00000000ab */
[----:B------:R-:W-:-:S05]  /*4d30*/  F2FP.BF16.F32.PACK_AB R171, RZ, R171 ;  /* 0x000000abffab723e */ /* 0x000fca00000010ff */
[----:B------:R0:W-:Y:S01]  /*4d40*/  @P0 STG.E.U16 desc[UR40][R152.64], R171 ;  /* 0x000000ab98000986 */ /* 0x0001e2000c101528 */
[----:B------:R-:W-:-:S13]  /*4d50*/  ISETP.GT.AND P0, PT, R3, 0x88, P5 ;  /* 0x000000880300780c */ /* 0x000fda0002f04270 */
[----:B0-----:R-:W-:Y:S05]  /*4d60*/  @!P0 BRA `(.L_x_67) ;  /* 0x0000000000048947 */ /* 0x001fea0003800000 */
[----:B------:R0:W5:Y:S02]  /*4d70*/  LDG.E.LTC128B.U16 R174, desc[UR40][R14.64+0x2] ;  /* 0x000002280eae7981 */ /* 0x000164000c1e1520 */
.L_x_67:
[----:B------:R-:W-:Y:S05]  /*4d80*/  BSYNC B1 ;  /* 0x0000000000017941 */ /* 0x000fea0003800000 */
.L_x_66:
        /* <DEDUP_REMOVED lines=10> */
.L_x_69:
[----:B------:R-:W-:Y:S05]  /*4e30*/  BSYNC B1 ;  /* 0x0000000000017941 */ /* 0x000fea0003800000 */
.L_x_68:
        /* <DEDUP_REMOVED lines=9> */
.L_x_71:
[----:B------:R-:W-:Y:S05]  /*4ed0*/  BSYNC B1 ;  /* 0x0000000000017941 */ /* 0x000fea0003800000 */
.L_x_70:
        /* <DEDUP_REMOVED lines=9> */
.L_x_73:
[----:B------:R-:W-:Y:S05]  /*4f70*/  BSYNC B1 ;  /* 0x0000000000017941 */ /* 0x000fea0003800000 */
.L_x_72:
[----:B-----5:R-:W-:Y:S01]  /*4f80*/  IMAD.U32 R155, R174, 0x10000, RZ ;  /* 0x00010000ae9b7824 */ /* 0x020fe200078e00ff */
[----:B------:R-:W-:Y:S01]  /*4f90*/  ISETP.GT.AND P5, PT, R3, 0x88, P6 ;  /* 0x000000880300780c */ /* 0x000fe200037a4270 */
[----:B------:R-:W-:Y:S02]  /*4fa0*/  BSSY B1, `(.L_x_74) ;  /* 0x0000007000017945 */ /* 0x000fe40003800000 */
[----:B------:R-:W-:-:S04]  /*4fb0*/  FMUL R155, R155, R184 ;  /* 0x000000b89b9b7220 */ /* 0x000fc80000400000 */
[----:B------:R-:W-:-:S05]  /*4fc0*/  FFMA R155, R158, R185, R155 ;  /* 0x000000b99e9b7223 */ /* 0x000fca000000009b */
[----:B------:R-:W-:-:S05]  /*4fd0*/  F2FP.BF16.F32.PACK_AB R155, RZ, R155 ;  /* 0x0000009bff9b723e */ /* 0x000fca00000010ff */
[----:B------:R0:W-:Y:S01]  /*4fe0*/  @P0 STG.E.U16 desc[UR40][R152.64+0x10], R155 ;  /* 0x0000109b98000986 */ /* 0x0001e2000c101528 */
[----:B------:R-:W-:Y:S05]  /*4ff0*/  @!P5 BRA `(.L_x_75) ;  /* 0x000000000004d947 */ /* 0x000fea0003800000 */
[----:B------:R0:W5:Y:S02]  /*5000*/  LDG.E.LTC128B.U16 R174, desc[UR40][R14.64+0x12] ;  /* 0x000012280eae7981 */ /* 0x000164000c1e1520 */
.L_x_75:
[----:B------:R-:W-:Y:S05]  /*5010*/  BSYNC B1 ;  /* 0x0000000000017941 */ /* 0x000fea0003800000 */
.L_x_74:
[----:B0----5:R-:W-:Y:S01]  /*5020*/  IMAD.U32 R155, R174, 0x10000, RZ ;  /* 0x00010000ae9b7824 */ /* 0x021fe200078e00ff */
        /* <DEDUP_REMOVED lines=8> */
.L_x_77:
[----:B------:R-:W-:Y:S05]  /*50b0*/  BSYNC B1 ;  /* 0x0000000000017941 */ /* 0x000fea0003800000 */
.L_x_76:
        /* <DEDUP_REMOVED lines=9> */
.L_x_79:
[----:B------:R-:W-:Y:S05]  /*5150*/  BSYNC B1 ;  /* 0x0000000000017941 */ /* 0x000fea0003800000 */
.L_x_78:
        /* <DEDUP_REMOVED lines=9> */
.L_x_81:
[----:B------:R-:W-:Y:S05]  /*51f0*/  BSYNC B1 ;  /* 0x0000000000017941 */ /* 0x000fea0003800000 */
.L_x_80:
        /* <DEDUP_REMOVED lines=9> */
.L_x_83:
[----:B------:R-:W-:Y:S05]  /*5290*/  BSYNC B1 ;  /* 0x0000000000017941 */ /* 0x000fea0003800000 */
.L_x_82:
        /* <DEDUP_REMOVED lines=9> */
.L_x_85:
[----:B------:R-:W-:Y:S05]  /*5330*/  BSYNC B1 ;  /* 0x0000000000017941 */ /* 0x000fea0003800000 */
.L_x_84:
        /* <DEDUP_REMOVED lines=9> */
.L_x_87:
[----:B------:R-:W-:Y:S05]  /*53d0*/  BSYNC B1 ;  /* 0x0000000000017941 */ /* 0x000fea0003800000 */
.L_x_86:
        /* <DEDUP_REMOVED lines=9> */
.L_x_89:
[----:B------:R-:W-:Y:S05]  /*5470*/  BSYNC B1 ;  /* 0x0000000000017941 */ /* 0x000fea0003800000 */
.L_x_88:
        /* <DEDUP_REMOVED lines=9> */
.L_x_91:
[----:B------:R-:W-:Y:S05]  /*5510*/  BSYNC B1 ;  /* 0x0000000000017941 */ /* 0x000fea0003800000 */
.L_x_90:
[----:B0----5:R-:W-:Y:S01]  /*5520*/  IMAD.U32 R155, R174, 0x10000, RZ ;  /* 0x00010000ae9b7824 */ /* 0x021fe200078e00ff */
        /* <DEDUP_REMOVED lines=11> */
.L_x_93:
[----:B------:R-:W-:Y:S05]  /*55e0*/  BSYNC B1 ;  /* 0x0000000000017941 */ /* 0x000fea0003800000 */
.L_x_92:
        /* <DEDUP_REMOVED lines=12> */
.L_x_95:
[----:B------:R-:W-:Y:S05]  /*56b0*/  BSYNC B1 ;  /* 0x0000000000017941 */ /* 0x000fea0003800000 */
.L_x_94:
        /* <DEDUP_REMOVED lines=9> */
.L_x_97:
[----:B------:R-:W-:Y:S05]  /*5750*/  BSYNC B1 ;  /* 0x0000000000017941 */ /* 0x000fea0003800000 */
.L_x_96:
        /* <DEDUP_REMOVED lines=9> */
.L_x_99:
[----:B------:R-:W-:Y:S05]  /*57f0*/  BSYNC B1 ;  /* 0x0000000000017941 */ /* 0x000fea0003800000 */
.L_x_98:
        /* <DEDUP_REMOVED lines=12> */
.L_x_101:
[----:B------:R-:W-:Y:S05]  /*58c0*/  BSYNC B1 ;  /* 0x0000000000017941 */ /* 0x000fea0003800000 */
.L_x_100:
[----:B-----5:R-:W-:Y:S01]  /*58d0*/  IMAD.U32 R137, R174, 0x10000, RZ ;  /* 0x00010000ae897824 */ /* 0x020fe200078e00ff */
[----:B0-----:R-:W-:Y:S01]  /*58e0*/  IADD3 R136, P0, P2, R21, R6, R19 ;  /* 0x0000000615887210 */ /* 0x001fe20007a1e013 */
[----:B------:R-:W-:Y:S01]  /*58f0*/  BSSY B1, `(.L_x_102) ;  /* 0x000000a000017945 */ /* 0x000fe20003800000 */
[----:B------:R-:W-:Y:S01]  /*5900*/  ISETP.GT.AND P4, PT, R20, 0x29, PT ;  /* 0x000000291400780c */ /* 0x000fe20003f84270 */
[----:B------:R-:W-:-:S04]  /*5910*/  FMUL R137, R137, R184 ;  /* 0x000000b889897220 */ /* 0x000fc80000400000 */
[----:B------:R-:W-:Y:S01]  /*5920*/  FFMA R140, R140, R185, R137 ;  /* 0x000000b98c8c7223 */ /* 0x000fe20000000089 */
[----:B------:R-:W-:Y:S02]  /*5930*/  IADD3.X R137, R189, R7, R175, P0, P2 ;  /* 0x00000007bd897210 */ /* 0x000fe400007e44af */
[----:B------:R-:W-:Y:S02]  /*5940*/  ISETP.GT.AND P0, PT, R3, RZ, P4 ;  /* 0x000000ff0300720c */ /* 0x000fe40002704270 */
[----:B------:R-:W-:-:S05]  /*5950*/  F2FP.BF16.F32.PACK_AB R140, RZ, R140 ;  /* 0x0000008cff8c723e */ /* 0x000fca00000010ff */
[----:B------:R0:W-:Y:S06]  /*5960*/  @P1 STG.E.U16 desc[UR40][R6.64+0x50], R140 ;  /* 0x0000508c06001986 */ /* 0x0001ec000c101528 */
[----:B------:R-:W-:Y:S05]  /*5970*/  @!P0 BRA `(.L_x_103) ;  /* 0x0000000000048947 */ /* 0x000fea0003800000 */
[----:B------:R0:W5:Y:S02]  /*5980*/  LDG.E.LTC128B.U16 R174, desc[UR40][R4.64+0x52] ;  /* 0x0000522804ae7981 */ /* 0x000164000c1e1520 */
.L_x_103:
[----:B------:R-:W-:Y:S05]  /*5990*/  BSYNC B1 ;  /* 0x0000000000017941 */ /* 0x000fea0003800000 */
.L_x_102:
        /* <DEDUP_REMOVED lines=9> */
.L_x_105:
[----:B------:R-:W-:Y:S05]  /*5a30*/  BSYNC B1 ;  /* 0x0000000000017941 */ /* 0x000fea0003800000 */
.L_x_104:
        /* <DEDUP_REMOVED lines=9> */
.L_x_107:
[----:B------:R-:W-:Y:S05]  /*5ad0*/  BSYNC B1 ;  /* 0x0000000000017941 */ /* 0x000fea0003800000 */
.L_x_106:
[----:B0----5:R-:W-:Y:S01]  /*5ae0*/  IMAD.U32 R19, R174, 0x10000, RZ ;  /* 0x00010000ae137824 */ /* 0x021fe200078e00ff */
        /* <DEDUP_REMOVED lines=9> */
.L_x_109:
[----:B------:R-:W-:Y:S05]  /*5b80*/  BSYNC B1 ;  /* 0x0000000000017941 */ /* 0x000fea0003800000 */
.L_x_108:
[----:B-----5:R-:W-:Y:S01]  /*5b90*/  IMAD.U32 R19, R174, 0x10000, RZ ;  /* 0x00010000ae137824 */ /* 0x020fe200078e00ff */
[----:B------:R-:W-:Y:S01]  /*5ba0*/  ISETP.GT.AND P2, PT, R20, 0x31, PT ;  /* 0x000000311400780c */ /* 0x000fe20003f44270 */
[----:B------:R-:W-:Y:S02]  /*5bb0*/  BSSY B1, `(.L_x_110) ;  /* 0x000000a000017945 */ /* 0x000fe40003800000 */
[----:B------:R-:W-:-:S04]  /*5bc0*/  FMUL R19, R19, R184 ;  /* 0x000000b813137220 */ /* 0x000fc80000400000 */
[----:B------:R-:W-:-:S05]  /*5bd0*/  FFMA R19, R144, R185, R19 ;  /* 0x000000b990137223 */ /* 0x000fca0000000013 */
[----:B------:R-:W-:-:S05]  /*5be0*/  F2FP.BF16.F32.PACK_AB R19, RZ, R19 ;  /* 0x00000013ff13723e */ /* 0x000fca00000010ff */
[----:B------:R0:W-:Y:S01]  /*5bf0*/  @P0 STG.E.U16 desc[UR40][R6.64+0x60], R19 ;  /* 0x0000601306000986 */ /* 0x0001e2000c101528 */
[----:B------:R-:W-:-:S05]  /*5c00*/  IADD3 R138, P0, R21, R8, RZ ;  /* 0x00000008158a7210 */ /* 0x000fca0007f1e0ff */
[----:B------:R-:W-:Y:S01]  /*5c10*/  IMAD.X R139, R189, 0x1, R9, P0 ;  /* 0x00000001bd8b7824 */ /* 0x000fe200000e0609 */
[----:B------:R-:W-:-:S13]  /*5c20*/  ISETP.GT.AND P0, PT, R3, RZ, P2 ;  /* 0x000000ff0300720c */ /* 0x000fda0001704270 */
[----:B0-----:R-:W-:Y:S05]  /*5c30*/  @!P0 BRA `(.L_x_111) ;  /* 0x0000000000048947 */ /* 0x001fea0003800000 */
[----:B------:R0:W5:Y:S02]  /*5c40*/  LDG.E.LTC128B.U16 R174, desc[UR40][R4.64+0x62] ;  /* 0x0000622804ae7981 */ /* 0x000164000c1e1520 */
.L_x_111:
[----:B------:R-:W-:Y:S05]  /*5c50*/  BSYNC B1 ;  /* 0x0000000000017941 */ /* 0x000fea0003800000 */
.L_x_110:
        /* <DEDUP_REMOVED lines=9> */
.L_x_113:
[----:B------:R-:W-:Y:S05]  /*5cf0*/  BSYNC B1 ;  /* 0x0000000000017941 */ /* 0x000fea0003800000 */
.L_x_112:
        /* <DEDUP_REMOVED lines=9> */
.L_x_115:
[----:B------:R-:W-:Y:S05]  /*5d90*/  BSYNC B1 ;  /* 0x0000000000017941 */ /* 0x000fea0003800000 */
.L_x_114:
        /* <DEDUP_REMOVED lines=10> */
.L_x_117:
[----:B------:R-:W-:Y:S05]  /*5e40*/  BSYNC B1 ;  /* 0x0000000000017941 */ /* 0x000fea0003800000 */
.L_x_116:
        /* <DEDUP_REMOVED lines=10> */
.L_x_119:
[----:B------:R-:W-:Y:S05]  /*5ef0*/  BSYNC B1 ;  /* 0x0000000000017941 */ /* 0x000fea0003800000 */
.L_x_118:
        /* <DEDUP_REMOVED lines=9> */
.L_x_121:
[----:B------:R-:W-:Y:S05]  /*5f90*/  BSYNC B1 ;  /* 0x0000000000017941 */ /* 0x000fea0003800000 */
.L_x_120:
        /* <DEDUP_REMOVED lines=9> */
.L_x_123:
[----:B------:R-:W-:Y:S05]  /*6030*/  BSYNC B1 ;  /* 0x0000000000017941 */ /* 0x000fea0003800000 */
.L_x_122:
[----:B-----5:R-:W-:Y:S01]  /*6040*/  IMAD.U32 R19, R174, 0x10000, RZ ;  /* 0x00010000ae137824 */ /* 0x020fe200078e00ff */
[----:B------:R-:W-:Y:S03]  /*6050*/  BSSY B1, `(.L_x_124) ;  /* 0x0000009000017945 */ /* 0x000fe60003800000 */
        /* <DEDUP_REMOVED lines=8> */
.L_x_125:
[----:B------:R-:W-:Y:S05]  /*60e0*/  BSYNC B1 ;  /* 0x0000000000017941 */ /* 0x000fea0003800000 */
.L_x_124:
        /* <DEDUP_REMOVED lines=10> */
.L_x_127:
[----:B------:R-:W-:Y:S05]  /*6190*/  BSYNC B1 ;  /* 0x0000000000017941 */ /* 0x000fea0003800000 */
.L_x_126:
        /* <DEDUP_REMOVED lines=10> */
.L_x_129:
[----:B------:R-:W-:Y:S05]  /*6240*/  BSYNC B1 ;  /* 0x0000000000017941 */ /* 0x000fea0003800000 */
.L_x_128:
        /* <DEDUP_REMOVED lines=10> */
.L_x_131:
[----:B------:R-:W-:Y:S05]  /*62f0*/  BSYNC B1 ;  /* 0x0000000000017941 */ /* 0x000fea0003800000 */
.L_x_130:
        /* <DEDUP_REMOVED lines=9> */
.L_x_133:
[----:B------:R-:W-:Y:S05]  /*6390*/  BSYNC B1 ;  /* 0x0000000000017941 */ /* 0x000fea0003800000 */
.L_x_132:
        /* <DEDUP_REMOVED lines=9> */
.L_x_135:
[----:B------:R-:W-:Y:S05]  /*6430*/  BSYNC B1 ;  /* 0x0000000000017941 */ /* 0x000fea0003800000 */
.L_x_134:
        /* <DEDUP_REMOVED lines=9> */
.L_x_137:
[----:B------:R-:W-:Y:S05]  /*64d0*/  BSYNC B1 ;  /* 0x0000000000017941 */ /* 0x000fea0003800000 */
.L_x_136:
[----:B-----5:R-:W-:Y:S01]  /*64e0*/  IMAD.U32 R19, R174, 0x10000, RZ ;  /* 0x00010000ae137824 */ /* 0x020fe200078e00ff */
[----:B------:R-:W-:Y:S01]  /*64f0*/  ISETP.GT.AND P4, PT, R3, 0x88, P4 ;  /* 0x000000880300780c */ /* 0x000fe20002784270 */
[----:B------:R-:W-:Y:S01]  /*6500*/  IMAD.MOV.U32 R120, RZ, RZ, R138 ;  /* 0x000000ffff787224 */ /* 0x000fe200078e008a */
[----:B------:R-:W-:Y:S01]  /*6510*/  BSSY B1, `(.L_x_138) ;  /* 0x0000008000017945 */ /* 0x000fe20003800000 */
[----:B------:R-:W-:Y:S01]  /*6520*/  FMUL R19, R19, R184 ;  /* 0x000000b813137220 */ /* 0x000fe20000400000 */
[----:B------:R-:W-:-:S03]  /*6530*/  IMAD.MOV.U32 R121, RZ, RZ, R139 ;  /* 0x000000ffff797224 */ /* 0x000fc600078e008b */
[----:B------:R-:W-:-:S05]  /*6540*/  FFMA R19, R126, R185, R19 ;  /* 0x000000b97e137223 */ /* 0x000fca0000000013 */
[----:B------:R-:W-:-:S05]  /*6550*/  F2FP.BF16.F32.PACK_AB R19, RZ, R19 ;  /* 0x00000013ff13723e */ /* 0x000fca00000010ff */
[----:B------:R0:W-:Y:S01]  /*6560*/  @P5 STG.E.U16 desc[UR40][R120.64+0x50], R19 ;  /* 0x0000501378005986 */ /* 0x0001e2000c101528 */
[----:B------:R-:W-:Y:S05]  /*6570*/  @!P4 BRA `(.L_x_139) ;  /* 0x000000000004c947 */ /* 0x000fea0003800000 */
[----:B------:R0:W5:Y:S02]  /*6580*/  LDG.E.LTC128B.U16 R174, desc[UR40][R14.64+0x52] ;  /* 0x000052280eae7981 */ /* 0x000164000c1e1520 */
.L_x_139:
[----:B------:R-:W-:Y:S05]  /*6590*/  BSYNC B1 ;  /* 0x0000000000017941 */ /* 0x000fea0003800000 */
.L_x_138:
        /* <DEDUP_REMOVED lines=9> */
.L_x_141:
[----:B------:R-:W-:Y:S05]  /*6630*/  BSYNC B1 ;  /* 0x0000000000017941 */ /* 0x000fea0003800000 */
.L_x_140:
        /* <DEDUP_REMOVED lines=9> */
.L_x_143:
[----:B------:R-:W-:Y:S05]  /*66d0*/  BSYNC B1 ;  /* 0x0000000000017941 */ /* 0x000fea0003800000 */
.L_x_142:
        /* <DEDUP_REMOVED lines=9> */
.L_x_145:
[----:B------:R-:W-:Y:S05]  /*6770*/  BSYNC B1 ;  /* 0x0000000000017941 */ /* 0x000fea0003800000 */
.L_x_144:
        /* <DEDUP_REMOVED lines=9> */
.L_x_147:
[----:B------:R-:W-:Y:S05]  /*6810*/  BSYNC B1 ;  /* 0x0000000000017941 */ /* 0x000fea0003800000 */
.L_x_146:
        /* <DEDUP_REMOVED lines=9> */
.L_x_149:
[----:B------:R-:W-:Y:S05]  /*68b0*/  BSYNC B1 ;  /* 0x0000000000017941 */ /* 0x000fea0003800000 */
.L_x_148:
        /* <DEDUP_REMOVED lines=9> */
.L_x_151:
[----:B------:R-:W-:Y:S05]  /*6950*/  BSYNC B1 ;  /* 0x0000000000017941 */ /* 0x000fea0003800000 */
.L_x_150:
        /* <DEDUP_REMOVED lines=9> */
.L_x_153:
[----:B------:R-:W-:Y:S05]  /*69f0*/  BSYNC B1 ;  /* 0x0000000000017941 */ /* 0x000fea0003800000 */
.L_x_152:
        /* <DEDUP_REMOVED lines=9> */
.L_x_155:
[----:B------:R-:W-:Y:S05]  /*6a90*/  BSYNC B1 ;  /* 0x0000000000017941 */ /* 0x000fea0003800000 */
.L_x_154:
[----:B0----5:R-:W-:Y:S01]  /*6aa0*/  IMAD.U32 R19, R174, 0x10000, RZ ;  /* 0x00010000ae137824 */ /* 0x021fe200078e00ff */
[----:B------:R-:W-:Y:S01]  /*6ab0*/  ISETP.GT.AND P3, PT, R20, 0x40, PT ;  /* 0x000000401400780c */ /* 0x000fe20003f64270 */
[----:B------:R-:W-:Y:S02]  /*6ac0*/  BSSY B1, `(.L_x_156) ;  /* 0x0000009000017945 */ /* 0x000fe40003800000 */
[----:B------:R-:W-:Y:S01]  /*6ad0*/  FMUL R122, R19, R184 ;  /* 0x000000b8137a7220 */ /* 0x000fe20000400000 */
[----:B------:R-:W-:Y:S02]  /*6ae0*/  ISETP.GT.AND P1, PT, R3, RZ, P3 ;  /* 0x000000ff0300720c */ /* 0x000fe40001f24270 */
[----:B------:R-:W-:Y:S01]  /*6af0*/  P2R R21, PR, RZ, 0x8 ;  /* 0x00000008ff157803 */ /* 0x000fe20000000000 */
[----:B------:R-:W-:-:S05]  /*6b00*/  FFMA R122, R135, R185, R122 ;  /* 0x000000b9877a7223 */ /* 0x000fca000000007a */
[----:B------:R-:W-:-:S05]  /*6b10*/  F2FP.BF16.F32.PACK_AB R122, RZ, R122 ;  /* 0x0000007aff7a723e */ /* 0x000fca00000010ff */
[----:B------:R0:W-:Y:S01]  /*6b20*/  @P0 STG.E.U16 desc[UR40][R120.64+0x72], R122 ;  /* 0x0000727a78000986 */ /* 0x0001e2000c101528 */
[----:B------:R-:W-:Y:S05]  /*6b30*/  @!P1 BRA `(.L_x_157) ;  /* 0x0000000000049947 */ /* 0x000fea0003800000 */
[----:B------:R0:W5:Y:S02]  /*6b40*/  LDG.E.LTC128B.U16 R174, desc[UR40][R4.64+0x80] ;  /* 0x0000802804ae7981 */ /* 0x000164000c1e1520 */
.L_x_157:
[----:B------:R-:W-:Y:S05]  /*6b50*/  BSYNC B1 ;  /* 0x0000000000017941 */ /* 0x000fea0003800000 */
.L_x_156:
[----:B-----5:R-:W-:Y:S01]  /*6b60*/  IMAD.U32 R19, R174, 0x10000, RZ ;  /* 0x00010000ae137824 */ /* 0x020fe200078e00ff */
[----:B------:R-:W-:Y:S01]  /*6b70*/  ISETP.GT.AND P2, PT, R20, 0x41, PT ;  /* 0x000000411400780c */ /* 0x000fe20003f44270 */
[----:B------:R-:W-:Y:S02]  /*6b80*/  BSSY B1, `(.L_x_158) ;  /* 0x0000009000017945 */ /* 0x000fe40003800000 */
[----:B------:R-:W-:Y:S01]  /*6b90*/  FMUL R19, R19, R184 ;  /* 0x000000b813137220 */ /* 0x000fe20000400000 */
[----:B------:R-:W-:Y:S02]  /*6ba0*/  ISETP.GT.AND P0, PT, R3, RZ, P2 ;  /* 0x000000ff0300720c */ /* 0x000fe40001704270 */
[----:B0-----:R-:W-:Y:S01]  /*6bb0*/  P2R R122, PR, RZ, 0x4 ;  /* 0x00000004ff7a7803 */ /* 0x001fe20000000000 */
[----:B------:R-:W-:-:S05]  /*6bc0*/  FFMA R19, R104, R185, R19 ;  /* 0x000000b968137223 */ /* 0x000fca0000000013 */
[----:B------:R-:W-:-:S05]  /*6bd0*/  F2FP.BF16.F32.PACK_AB R19, RZ, R19 ;  /* 0x00000013ff13723e */ /* 0x000fca00000010ff */
[----:B------:R0:W-:Y:S01]  /*6be0*/  @P1 STG.E.U16 desc[UR40][R6.64+0x80], R19 ;  /* 0x0000801306001986 */ /* 0x0001e2000c101528 */
[----:B------:R-:W-:Y:S05]  /*6bf0*/  @!P0 BRA `(.L_x_159) ;  /* 0x0000000000048947 */ /* 0x000fea0003800000 */
[----:B------:R0:W5:Y:S02]  /*6c00*/  LDG.E.LTC128B.U16 R174, desc[UR40][R4.64+0x82] ;  /* 0x0000822804ae7981 */ /* 0x000164000c1e1520 */
.L_x_159:
[----:B------:R-:W-:Y:S05]  /*6c10*/  BSYNC B1 ;  /* 0x0000000000017941 */ /* 0x000fea0003800000 */
.L_x_158:
        /* <DEDUP_REMOVED lines=9> */
.L_x_161:
[----:B------:R-:W-:Y:S05]  /*6cb0*/  BSYNC B1 ;  /* 0x0000000000017941 */ /* 0x000fea0003800000 */
.L_x_160:
        /* <DEDUP_REMOVED lines=9> */
.L_x_163:
[----:B------:R-:W-:Y:S05]  /*6d50*/  BSYNC B1 ;  /* 0x0000000000017941 */ /* 0x000fea0003800000 */
.L_x_162:
[----:B0----5:R-:W-:Y:S01]  /*6d60*/  IMAD.U32 R19, R174, 0x10000, RZ ;  /* 0x00010000ae137824 */ /* 0x021fe200078e00ff */
[----:B------:R-:W-:Y:S01]  /*6d70*/  ISETP.GT.AND P6, PT, R20, 0x48, PT ;  /* 0x000000481400780c */ /* 0x000fe20003fc4270 */
[----:B------:R-:W-:Y:S02]  /*6d80*/  BSSY B1, `(.L_x_164) ;  /* 0x0000008000017945 */ /* 0x000fe40003800000 */
[----:B------:R-:W-:Y:S01]  /*6d90*/  FMUL R104, R19, R184 ;  /* 0x000000b813687220 */ /* 0x000fe20000400000 */
[----:B------:R-:W-:-:S03]  /*6da0*/  ISETP.GT.AND P1, PT, R3, RZ, P6 ;  /* 0x000000ff0300720c */ /* 0x000fc60003724270 */
[----:B------:R-:W-:-:S05]  /*6db0*/  FFMA R104, R107, R185, R104 ;  /* 0x000000b96b687223 */ /* 0x000fca0000000068 */
[----:B------:R-:W-:-:S05]  /*6dc0*/  F2FP.BF16.F32.PACK_AB R104, RZ, R104 ;  /* 0x00000068ff68723e */ /* 0x000fca00000010ff */
[----:B------:R0:W-:Y:S01]  /*6dd0*/  @P0 STG.E.U16 desc[UR40][R12.64+0x82], R104 ;  /* 0x000082680c000986 */ /* 0x0001e2000c101528 */
[----:B------:R-:W-:Y:S05]  /*6de0*/  @!P1 BRA `(.L_x_165) ;  /* 0x0000000000049947 */ /* 0x000fea0003800000 */
[----:B------:R0:W5:Y:S02]  /*6df0*/  LDG.E.LTC128B.U16 R174, desc[UR40][R4.64+0x90] ;  /* 0x0000902804ae7981 */ /* 0x000164000c1e1520 */
.L_x_165:
[----:B------:R-:W-:Y:S05]  /*6e00*/  BSYNC B1 ;  /* 0x0000000000017941 */ /* 0x000fea0003800000 */
.L_x_164:
[----:B-----5:R-:W-:Y:S01]  /*6e10*/  IMAD.U32 R19, R174, 0x10000, RZ ;  /* 0x00010000ae137824 */ /* 0x020fe200078e00ff */
        /* <DEDUP_REMOVED lines=9> */
.L_x_167:
[----:B------:R-:W-:Y:S05]  /*6eb0*/  BSYNC B1 ;  /* 0x0000000000017941 */ /* 0x000fea0003800000 */
.L_x_166:
        /* <DEDUP_REMOVED lines=9> */
.L_x_169:
[----:B------:R-:W-:Y:S05]  /*6f50*/  BSYNC B1 ;  /* 0x0000000000017941 */ /* 0x000fea0003800000 */
.L_x_168:
        /* <DEDUP_REMOVED lines=9> */
.L_x_171:
[----:B------:R-:W-:Y:S05]  /*6ff0*/  BSYNC B1 ;  /* 0x0000000000017941 */ /* 0x000fea0003800000 */
.L_x_170:
        /* <DEDUP_REMOVED lines=10> */
.L_x_173:
[----:B------:R-:W-:Y:S05]  /*70a0*/  BSYNC B1 ;  /* 0x0000000000017941 */ /* 0x000fea0003800000 */
.L_x_172:
        /* <DEDUP_REMOVED lines=10> */
.L_x_175:
[----:B------:R-:W-:Y:S05]  /*7150*/  BSYNC B1 ;  /* 0x0000000000017941 */ /* 0x000fea0003800000 */
.L_x_174:
        /* <DEDUP_REMOVED lines=9> */
.L_x_177:
[----:B------:R-:W-:Y:S05]  /*71f0*/  BSYNC B1 ;  /* 0x0000000000017941 */ /* 0x000fea0003800000 */
.L_x_176:
        /* <DEDUP_REMOVED lines=9> */
.L_x_179:
[----:B------:R-:W-:Y:S05]  /*7290*/  BSYNC B1 ;  /* 0x0000000000017941 */ /* 0x000fea0003800000 */
.L_x_178:
        /* <DEDUP_REMOVED lines=10> */
.L_x_181:
[----:B------:R-:W-:Y:S05]  /*7340*/  BSYNC B1 ;  /* 0x0000000000017941 */ /* 0x000fea0003800000 */
.L_x_180:
        /* <DEDUP_REMOVED lines=10> */
.L_x_183:
[----:B------:R-:W-:Y:S05]  /*73f0*/  BSYNC B1 ;  /* 0x0000000000017941 */ /* 0x000fea0003800000 */
.L_x_182:
        /* <DEDUP_REMOVED lines=9> */
.L_x_185:
[----:B------:R-:W-:Y:S05]  /*7490*/  BSYNC B1 ;  /* 0x0000000000017941 */ /* 0x000fea0003800000 */
.L_x_184:
        /* <DEDUP_REMOVED lines=9> */
.L_x_187:
[----:B------:R-:W-:Y:S05]  /*7530*/  BSYNC B1 ;  /* 0x0000000000017941 */ /* 0x000fea0003800000 */
.L_x_186:
[----:B-----5:R-:W-:Y:S01]  /*7540*/  IMAD.U32 R19, R174, 0x10000, RZ ;  /* 0x00010000ae137824 */ /* 0x020fe200078e00ff */
[----:B------:R-:W-:Y:S03]  /*7550*/  BSSY B1, `(.L_x_188) ;  /* 0x0000009000017945 */ /* 0x000fe60003800000 */
[----:B------:R-:W-:-:S04]  /*7560*/  FMUL R104, R19, R184 ;  /* 0x000000b813687220 */ /* 0x000fc80000400000 */
[----:B------:R-:W-:-:S05]  /*7570*/  FFMA R104, R119, R185, R104 ;  /* 0x000000b977687223 */ /* 0x000fca0000000068 */
[----:B------:R-:W-:-:S05]  /*7580*/  F2FP.BF16.F32.PACK_AB R104, RZ, R104 ;  /* 0x00000068ff68723e */ /* 0x000fca00000010ff */
[----:B------:R0:W-:Y:S01]  /*7590*/  @P5 STG.E.U16 desc[UR40][R12.64+0xb2], R104 ;  /* 0x0000b2680c005986 */ /* 0x0001e2000c101528 */
[----:B------:R-:W-:-:S04]  /*75a0*/  ISETP.NE.AND P5, PT, R21, RZ, PT ;  /* 0x000000ff1500720c */ /* 0x000fc80003fa5270 */
[----:B------:R-:W-:-:S13]  /*75b0*/  ISETP.GT.AND P5, PT, R3, 0x80, P5 ;  /* 0x000000800300780c */ /* 0x000fda0002fa4270 */
[----:B0-----:R-:W-:Y:S05]  /*75c0*/  @!P5 BRA `(.L_x_189) ;  /* 0x000000000004d947 */ /* 0x001fea0003800000 */
[----:B------:R0:W5:Y:S02]  /*75d0*/  LDG.E.LTC128B.U16 R174, desc[UR40][R168.64+0x80] ;  /* 0x00008028a8ae7981 */ /* 0x000164000c1e1520 */
.L_x_189:
[----:B------:R-:W-:Y:S05]  /*75e0*/  BSYNC B1 ;  /* 0x0000000000017941 */ /* 0x000fea0003800000 */
.L_x_188:
        /* <DEDUP_REMOVED lines=10> */
.L_x_191:
[----:B------:R-:W-:Y:S05]  /*7690*/  BSYNC B1 ;  /* 0x0000000000017941 */ /* 0x000fea0003800000 */
.L_x_190:
        /* <DEDUP_REMOVED lines=10> */
.L_x_193:
[----:B------:R-:W-:Y:S05]  /*7740*/  BSYNC B1 ;  /* 0x0000000000017941 */ /* 0x000fea0003800000 */
.L_x_192:
        /* <DEDUP_REMOVED lines=10> */
.L_x_195:
[----:B------:R-:W-:Y:S05]  /*77f0*/  BSYNC B1 ;  /* 0x0000000000017941 */ /* 0x000fea0003800000 */
.L_x_194:
        /* <DEDUP_REMOVED lines=9> */
.L_x_197:
[----:B------:R-:W-:Y:S05]  /*7890*/  BSYNC B1 ;  /* 0x0000000000017941 */ /* 0x000fea0003800000 */
.L_x_196:
        /* <DEDUP_REMOVED lines=9> */
.L_x_199:
[----:B------:R-:W-:Y:S05]  /*7930*/  BSYNC B1 ;  /* 0x0000000000017941 */ /* 0x000fea0003800000 */
.L_x_198:
        /* <DEDUP_REMOVED lines=9> */
.L_x_201:
[----:B------:R-:W-:Y:S05]  /*79d0*/  BSYNC B1 ;  /* 0x0000000000017941 */ /* 0x000fea0003800000 */
.L_x_200:
        /* <DEDUP_REMOVED lines=9> */
.L_x_203:
[----:B------:R-:W-:Y:S05]  /*7a70*/  BSYNC B1 ;  /* 0x0000000000017941 */ /* 0x000fea0003800000 */
.L_x_202:
        /* <DEDUP_REMOVED lines=9> */
.L_x_205:
[----:B------:R-:W-:Y:S05]  /*7b10*/  BSYNC B1 ;  /* 0x0000000000017941 */ /* 0x000fea0003800000 */
.L_x_204:
        /* <DEDUP_REMOVED lines=9> */
.L_x_207:
[----:B------:R-:W-:Y:S05]  /*7bb0*/  BSYNC B1 ;  /* 0x0000000000017941 */ /* 0x000fea0003800000 */
.L_x_206:
        /* <DEDUP_REMOVED lines=9> */
.L_x_209:
[----:B------:R-:W-:Y:S05]  /*7c50*/  BSYNC B1 ;  /* 0x0000000000017941 */ /* 0x000fea0003800000 */
.L_x_208:
        /* <DEDUP_REMOVED lines=9> */
.L_x_211:
[----:B------:R-:W-:Y:S05]  /*7cf0*/  BSYNC B1 ;  /* 0x0000000000017941 */ /* 0x000fea0003800000 */
.L_x_210:
        /* <DEDUP_REMOVED lines=9> */
.L_x_213:
[----:B------:R-:W-:Y:S05]  /*7d90*/  BSYNC B1 ;  /* 0x0000000000017941 */ /* 0x000fea0003800000 */
.L_x_212:
        /* <DEDUP_REMOVED lines=9> */
.L_x_215:
[----:B------:R-:W-:Y:S05]  /*7e30*/  BSYNC B1 ;  /* 0x0000000000017941 */ /* 0x000fea0003800000 */
.L_x_214:
        /* <DEDUP_REMOVED lines=9> */
.L_x_217:
[----:B------:R-:W-:Y:S05]  /*7ed0*/  BSYNC B1 ;  /* 0x0000000000017941 */ /* 0x000fea0003800000 */
.L_x_216:
        /* <DEDUP_REMOVED lines=9> */
.L_x_219:
[----:B------:R-:W-:Y:S05]  /*7f70*/  BSYNC B1 ;  /* 0x0000000000017941 */ /* 0x000fea0003800000 */
.L_x_218:
        /* <DEDUP_REMOVED lines=11> */
.L_x_221:
[----:B------:R-:W-:Y:S05]  /*8030*/  BSYNC B1 ;  /* 0x0000000000017941 */ /* 0x000fea0003800000 */
.L_x_220:
        /* <DEDUP_REMOVED lines=11> */
.L_x_223:
[----:B------:R-:W-:Y:S05]  /*80f0*/  BSYNC B1 ;  /* 0x0000000000017941 */ /* 0x000fea0003800000 */
.L_x_222:
        /* <DEDUP_REMOVED lines=9> */
.L_x_225:
[----:B------:R-:W-:Y:S05]  /*8190*/  BSYNC B1 ;  /* 0x0000000000017941 */ /* 0x000fea0003800000 */
.L_x_224:
        /* <DEDUP_REMOVED lines=9> */
.L_x_227:
[----:B------:R-:W-:Y:S05]  /*8230*/  BSYNC B1 ;  /* 0x0000000000017941 */ /* 0x000fea0003800000 */
.L_x_226:
        /* <DEDUP_REMOVED lines=10> */
.L_x_229:
[----:B------:R-:W-:Y:S05]  /*82e0*/  BSYNC B1 ;  /* 0x0000000000017941 */ /* 0x000fea0003800000 */
.L_x_228:
        /* <DEDUP_REMOVED lines=10> */
.L_x_231:
[----:B------:R-:W-:Y:S05]  /*8390*/  BSYNC B1 ;  /* 0x0000000000017941 */ /* 0x000fea0003800000 */
.L_x_230:
        /* <DEDUP_REMOVED lines=9> */
.L_x_233:
[----:B------:R-:W-:Y:S05]  /*8430*/  BSYNC B1 ;  /* 0x0000000000017941 */ /* 0x000fea0003800000 */
.L_x_232:
        /* <DEDUP_REMOVED lines=9> */
.L_x_235:
[----:B------:R-:W-:Y:S05]  /*84d0*/  BSYNC B1 ;  /* 0x0000000000017941 */ /* 0x000fea0003800000 */
.L_x_234:
        /* <DEDUP_REMOVED lines=10> */
.L_x_237:
[----:B------:R-:W-:Y:S05]  /*8580*/  BSYNC B1 ;  /* 0x0000000000017941 */ /* 0x000fea0003800000 */
.L_x_236:
        /* <DEDUP_REMOVED lines=10> */
.L_x_239:
[----:B------:R-:W-:Y:S05]  /*8630*/  BSYNC B1 ;  /* 0x0000000000017941 */ /* 0x000fea0003800000 */
.L_x_238:
        /* <DEDUP_REMOVED lines=9> */
.L_x_241:
[----:B------:R-:W-:Y:S05]  /*86d0*/  BSYNC B1 ;  /* 0x0000000000017941 */ /* 0x000fea0003800000 */
.L_x_240:
        /* <DEDUP_REMOVED lines=9> */
.L_x_243:
[----:B------:R-:W-:Y:S05]  /*8770*/  BSYNC B1 ;  /* 0x0000000000017941 */ /* 0x000fea0003800000 */
.L_x_242:
        /* <DEDUP_REMOVED lines=10> */
.L_x_245:
[----:B------:R-:W-:Y:S05]  /*8820*/  BSYNC B1 ;  /* 0x0000000000017941 */ /* 0x000fea0003800000 */
.L_x_244:
        /* <DEDUP_REMOVED lines=10> */
.L_x_247:
[----:B------:R-:W-:Y:S05]  /*88d0*/  BSYNC B1 ;  /* 0x0000000000017941 */ /* 0x000fea0003800000 */
.L_x_246:
        /* <DEDUP_REMOVED lines=9> */
.L_x_249:
[----:B------:R-:W-:Y:S05]  /*8970*/  BSYNC B1 ;  /* 0x0000000000017941 */ /* 0x000fea0003800000 */
.L_x_248:
        /* <DEDUP_REMOVED lines=9> */
.L_x_251:
[----:B------:R-:W-:Y:S05]  /*8a10*/  BSYNC B1 ;  /* 0x0000000000017941 */ /* 0x000fea0003800000 */
.L_x_250:
        /* <DEDUP_REMOVED lines=10> */
.L_x_253:
[----:B------:R-:W-:Y:S05]  /*8ac0*/  BSYNC B1 ;  /* 0x0000000000017941 */ /* 0x000fea0003800000 */
.L_x_252:
        /* <DEDUP_REMOVED lines=10> */
.L_x_255:
[----:B------:R-:W-:Y:S05]  /*8b70*/  BSYNC B1 ;  /* 0x0000000000017941 */ /* 0x000fea0003800000 */
.L_x_254:
        /* <DEDUP_REMOVED lines=10> */
.L_x_257:
[----:B------:R-:W-:Y:S05]  /*8c20*/  BSYNC B1 ;  /* 0x0000000000017941 */ /* 0x000fea0003800000 */
.L_x_256:
        /* <DEDUP_REMOVED lines=10> */
.L_x_259:
[----:B------:R-:W-:Y:S05]  /*8cd0*/  BSYNC B1 ;  /* 0x0000000000017941 */ /* 0x000fea0003800000 */
.L_x_258:
        /* <DEDUP_REMOVED lines=9> */
.L_x_261:
[----:B------:R-:W-:Y:S05]  /*8d70*/  BSYNC B1 ;  /* 0x0000000000017941 */ /* 0x000fea0003800000 */
.L_x_260:
        /* <DEDUP_REMOVED lines=9> */
.L_x_263:
[----:B------:R-:W-:Y:S05]  /*8e10*/  BSYNC B1 ;  /* 0x0000000000017941 */ /* 0x000fea0003800000 */
.L_x_262:
        /* <DEDUP_REMOVED lines=9> */
.L_x_265:
[----:B------:R-:W-:Y:S05]  /*8eb0*/  BSYNC B1 ;  /* 0x0000000000017941 */ /* 0x000fea0003800000 */
.L_x_264:
        /* <DEDUP_REMOVED lines=9> */
.L_x_267:
[----:B------:R-:W-:Y:S05]  /*8f50*/  BSYNC B1 ;  /* 0x0000000000017941 */ /* 0x000fea0003800000 */
.L_x_266:
        /* <DEDUP_REMOVED lines=9> */
.L_x_269:
[----:B------:R-:W-:Y:S05]  /*8ff0*/  BSYNC B1 ;  /* 0x0000000000017941 */ /* 0x000fea0003800000 */
.L_x_268:
        /* <DEDUP_REMOVED lines=9> */
.L_x_271:
[----:B------:R-:W-:Y:S05]  /*9090*/  BSYNC B1 ;  /* 0x0000000000017941 */ /* 0x000fea0003800000 */
.L_x_270:
        /* <DEDUP_REMOVED lines=9> */
.L_x_273:
[----:B------:R-:W-:Y:S05]  /*9130*/  BSYNC B1 ;  /* 0x0000000000017941 */ /* 0x000fea0003800000 */
.L_x_272:
        /* <DEDUP_REMOVED lines=9> */
.L_x_275:
[----:B------:R-:W-:Y:S05]  /*91d0*/  BSYNC B1 ;  /* 0x0000000000017941 */ /* 0x000fea0003800000 */
.L_x_274:
        /* <DEDUP_REMOVED lines=9> */
.L_x_277:
[----:B------:R-:W-:Y:S05]  /*9270*/  BSYNC B1 ;  /* 0x0000000000017941 */ /* 0x000fea0003800000 */
.L_x_276:
        /* <DEDUP_REMOVED lines=9> */
.L_x_279:
[----:B------:R-:W-:Y:S05]  /*9310*/  BSYNC B1 ;  /* 0x0000000000017941 */ /* 0x000fea0003800000 */
.L_x_278:
        /* <DEDUP_REMOVED lines=9> */
.L_x_281:
[----:B------:R-:W-:Y:S05]  /*93b0*/  BSYNC B1 ;  /* 0x0000000000017941 */ /* 0x000fea0003800000 */
.L_x_280:
        /* <DEDUP_REMOVED lines=9> */
.L_x_283:
[----:B------:R-:W-:Y:S05]  /*9450*/  BSYNC B1 ;  /* 0x0000000000017941 */ /* 0x000fea0003800000 */
.L_x_282:
        /* <DEDUP_REMOVED lines=11> */
.L_x_285:
[----:B------:R-:W-:Y:S05]  /*9510*/  BSYNC B1 ;  /* 0x0000000000017941 */ /* 0x000fea0003800000 */
.L_x_284:
        /* <DEDUP_REMOVED lines=11> */
.L_x_287:
[----:B------:R-:W-:Y:S05]  /*95d0*/  BSYNC B1 ;  /* 0x0000000000017941 */ /* 0x000fea0003800000 */
.L_x_286:
        /* <DEDUP_REMOVED lines=9> */
.L_x_289:
[----:B------:R-:W-:Y:S05]  /*9670*/  BSYNC B1 ;  /* 0x0000000000017941 */ /* 0x000fea0003800000 */
.L_x_288:
        /* <DEDUP_REMOVED lines=9> */
.L_x_291:
[----:B------:R-:W-:Y:S05]  /*9710*/  BSYNC B1 ;  /* 0x0000000000017941 */ /* 0x000fea0003800000 */
.L_x_290:
        /* <DEDUP_REMOVED lines=10> */
.L_x_293:
[----:B------:R-:W-:Y:S05]  /*97c0*/  BSYNC B1 ;  /* 0x0000000000017941 */ /* 0x000fea0003800000 */
.L_x_292:
        /* <DEDUP_REMOVED lines=10> */
.L_x_295:
[----:B------:R-:W-:Y:S05]  /*9870*/  BSYNC B1 ;  /* 0x0000000000017941 */ /* 0x000fea0003800000 */
.L_x_294:
        /* <DEDUP_REMOVED lines=9> */
.L_x_297:
[----:B------:R-:W-:Y:S05]  /*9910*/  BSYNC B1 ;  /* 0x0000000000017941 */ /* 0x000fea0003800000 */
.L_x_296:
        /* <DEDUP_REMOVED lines=9> */
.L_x_299:
[----:B------:R-:W-:Y:S05]  /*99b0*/  BSYNC B1 ;  /* 0x0000000000017941 */ /* 0x000fea0003800000 */
.L_x_298:
        /* <DEDUP_REMOVED lines=10> */
.L_x_301:
[----:B------:R-:W-:Y:S05]  /*9a60*/  BSYNC B1 ;  /* 0x0000000000017941 */ /* 0x000fea0003800000 */
.L_x_300:
        /* <DEDUP_REMOVED lines=10> */
.L_x_303:
[----:B------:R-:W-:Y:S05]  /*9b10*/  BSYNC B1 ;  /* 0x0000000000017941 */ /* 0x000fea0003800000 */
.L_x_302:
        /* <DEDUP_REMOVED lines=9> */
.L_x_305:
[----:B------:R-:W-:Y:S05]  /*9bb0*/  BSYNC B1 ;  /* 0x0000000000017941 */ /* 0x000fea0003800000 */
.L_x_304:
        /* <DEDUP_REMOVED lines=9> */
.L_x_307:
[----:B------:R-:W-:Y:S05]  /*9c50*/  BSYNC B1 ;  /* 0x0000000000017941 */ /* 0x000fea0003800000 */
.L_x_306:
        /* <DEDUP_REMOVED lines=10> */
.L_x_309:
[----:B------:R-:W-:Y:S05]  /*9d00*/  BSYNC B1 ;  /* 0x0000000000017941 */ /* 0x000fea0003800000 */
.L_x_308:
        /* <DEDUP_REMOVED lines=10> */
.L_x_311:
[----:B------:R-:W-:Y:S05]  /*9db0*/  BSYNC B1 ;  /* 0x0000000000017941 */ /* 0x000fea0003800000 */
.L_x_310:
[----:B01--45:R-:W-:Y:S01]  /*9dc0*/  IMAD.U32 R5, R174, 0x10000, RZ ;  /* 0x00010000ae057824 */ /* 0x033fe200078e00ff */
        /* <DEDUP_REMOVED lines=8> */
.L_x_313:
[----:B------:R-:W-:Y:S05]  /*9e50*/  BSYNC B1 ;  /* 0x0000000000017941 */ /* 0x000fea0003800000 */
.L_x_312:
[----:B-----5:R-:W-:Y:S01]  /*9e60*/  IMAD.U32 R5, R174, 0x10000, RZ ;  /* 0x00010000ae057824 */ /* 0x020fe200078e00ff */
[----:B------:R-:W-:Y:S01]  /*9e70*/  BSSY B1, `(.L_x_314) ;  /* 0x000000b000017945 */ /* 0x000fe20003800000 */
[----:B------:R-:W-:Y:S02]  /*9e80*/  @P5 IMAD.MOV.U32 R4, RZ, RZ, R12 ;  /* 0x000000ffff045224 */ /* 0x000fe400078e000c */
[----:B------:R-:W-:-:S04]  /*9e90*/  FMUL R5, R5, R184 ;  /* 0x000000b805057220 */ /* 0x000fc80000400000 */
[----:B------:R-:W-:-:S05]  /*9ea0*/  FFMA R5, R54, R185, R5 ;  /* 0x000000b936057223 */ /* 0x000fca0000000005 */
[----:B------:R-:W-:-:S04]  /*9eb0*/  F2FP.BF16.F32.PACK_AB R5, RZ, R5 ;  /* 0x00000005ff05723e */ /* 0x000fc800000010ff */
[----:B------:R-:W-:Y:S01]  /*9ec0*/  PRMT R6, R5, 0x7610, R6 ;  /* 0x0000761005067816 */ /* 0x000fe20000000006 */
[----:B------:R-:W-:-:S05]  /*9ed0*/  @P5 IMAD.MOV.U32 R5, RZ, RZ, R13 ;  /* 0x000000ffff055224 */ /* 0x000fca00078e000d */
[----:B------:R1:W-:Y:S01]  /*9ee0*/  @P5 STG.E.U16 desc[UR40][R4.64+0x130], R6 ;  /* 0x0001300604005986 */ /* 0x0003e2000c101528 */
[----:B------:R-:W-:-:S13]  /*9ef0*/  ISETP.GT.AND P5, PT, R3, 0x8, P0 ;  /* 0x000000080300780c */ /* 0x000fda00007a4270 */
[----:B-1----:R-:W-:Y:S05]  /*9f00*/  @!P5 BRA `(.L_x_315) ;  /* 0x000000000004d947 */ /* 0x002fea0003800000 */
[----:B------:R1:W5:Y:S02]  /*9f10*/  LDG.E.LTC128B.U16 R174, desc[UR40][R10.64+0x132] ;  /* 0x000132280aae7981 */ /* 0x000364000c1e1520 */
.L_x_315:
[----:B------:R-:W-:Y:S05]  /*9f20*/  BSYNC B1 ;  /* 0x0000000000017941 */ /* 0x000fea0003800000 */
.L_x_314:
        /* <DEDUP_REMOVED lines=8> */
[----:B----4-:R-:W-:Y:S05]  /*9fb0*/  @!P5 BRA `(.L_x_317) ;  /* 0x000000000004d947 */ /* 0x010fea0003800000 */
[----:B------:R4:W5:Y:S02]  /*9fc0*/  LDG.E.LTC128B.U16 R174, desc[UR40][R168.64+0x100] ;  /* 0x00010028a8ae7981 */ /* 0x000964000c1e1520 */
.L_x_317:
[----:B------:R-:W-:Y:S05]  /*9fd0*/  BSYNC B1 ;  /* 0x0000000000017941 */ /* 0x000fea0003800000 */
.L_x_316:
        /* <DEDUP_REMOVED lines=10> */
.L_x_319:
[----:B------:R-:W-:Y:S05]  /*a080*/  BSYNC B1 ;  /* 0x0000000000017941 */ /* 0x000fea0003800000 */
.L_x_318:
        /* <DEDUP_REMOVED lines=10> */
.L_x_321:
[----:B------:R-:W-:Y:S05]  /*a130*/  BSYNC B1 ;  /* 0x0000000000017941 */ /* 0x000fea0003800000 */
.L_x_320:
        /* <DEDUP_REMOVED lines=10> */
.L_x_323:
[----:B------:R-:W-:Y:S05]  /*a1e0*/  BSYNC B1 ;  /* 0x0000000000017941 */ /* 0x000fea0003800000 */
.L_x_322:
        /* <DEDUP_REMOVED lines=9> */
.L_x_325:
[----:B------:R-:W-:Y:S05]  /*a280*/  BSYNC B1 ;  /* 0x0000000000017941 */ /* 0x000fea0003800000 */
.L_x_324:
        /* <DEDUP_REMOVED lines=9> */
.L_x_327:
[----:B------:R-:W-:Y:S05]  /*a320*/  BSYNC B1 ;  /* 0x0000000000017941 */ /* 0x000fea0003800000 */
.L_x_326:
        /* <DEDUP_REMOVED lines=9> */
.L_x_329:
[----:B------:R-:W-:Y:S05]  /*a3c0*/  BSYNC B1 ;  /* 0x0000000000017941 */ /* 0x000fea0003800000 */
.L_x_328:
        /* <DEDUP_REMOVED lines=9> */
.L_x_331:
[----:B------:R-:W-:Y:S05]  /*a460*/  BSYNC B1 ;  /* 0x0000000000017941 */ /* 0x000fea0003800000 */
.L_x_330:
        /* <DEDUP_REMOVED lines=9> */
.L_x_333:
[----:B------:R-:W-:Y:S05]  /*a500*/  BSYNC B1 ;  /* 0x0000000000017941 */ /* 0x000fea0003800000 */
.L_x_332:
        /* <DEDUP_REMOVED lines=9> */
.L_x_335:
[----:B------:R-:W-:Y:S05]  /*a5a0*/  BSYNC B1 ;  /* 0x0000000000017941 */ /* 0x000fea0003800000 */
.L_x_334:
        /* <DEDUP_REMOVED lines=9> */
.L_x_337:
[----:B------:R-:W-:Y:S05]  /*a640*/  BSYNC B1 ;  /* 0x0000000000017941 */ /* 0x000fea0003800000 */
.L_x_336:
        /* <DEDUP_REMOVED lines=9> */
.L_x_339:
[----:B------:R-:W-:Y:S05]  /*a6e0*/  BSYNC B1 ;  /* 0x0000000000017941 */ /* 0x000fea0003800000 */
.L_x_338:
        /* <DEDUP_REMOVED lines=9> */
.L_x_341:
[----:B------:R-:W-:Y:S05]  /*a780*/  BSYNC B1 ;  /* 0x0000000000017941 */ /* 0x000fea0003800000 */
.L_x_340:
        /* <DEDUP_REMOVED lines=9> */
.L_x_343:
[----:B------:R-:W-:Y:S05]  /*a820*/  BSYNC B1 ;  /* 0x0000000000017941 */ /* 0x000fea0003800000 */
.L_x_342:
        /* <DEDUP_REMOVED lines=9> */
.L_x_345:
[----:B------:R-:W-:Y:S05]  /*a8c0*/  BSYNC B1 ;  /* 0x0000000000017941 */ /* 0x000fea0003800000 */
.L_x_344:
        /* <DEDUP_REMOVED lines=9> */
.L_x_347:
[----:B------:R-:W-:Y:S05]  /*a960*/  BSYNC B1 ;  /* 0x0000000000017941 */ /* 0x000fea0003800000 */
.L_x_346:
[----:B------:R-:W-:Y:S05]  /*a970*/  @!P0 BRA `(.L_x_348) ;  /* 0x0000002c00848947 */ /* 0x000fea0003800000 */
[----:B-----5:R-:W-:-:S04]  /*a980*/  IMAD.U32 R3, R174, 0x10000, RZ ;  /* 0x00010000ae037824 */ /* 0x020fc800078e00ff */
[----:B0-----:R-:W-:-:S04]  /*a990*/  FMUL R4, R3, R184 ;  /* 0x000000b803047220 */ /* 0x001fc80000400000 */
[----:B------:R-:W-:-:S05]  /*a9a0*/  FFMA R4, R39, R185, R4 ;  /* 0x000000b927047223 */ /* 0x000fca0000000004 */
[----:B------:R-:W-:-:S05]  /*a9b0*/  F2FP.BF16.F32.PACK_AB R4, RZ, R4 ;  /* 0x00000004ff04723e */ /* 0x000fca00000010ff */
[----:B------:R0:W-:Y:S01]  /*a9c0*/  STG.E.U16 desc[UR40][R120.64+0x132], R4 ;  /* 0x0001320478007986 */ /* 0x0001e2000c101528 */
[----:B------:R-:W-:Y:S05]  /*a9d0*/  BRA `(.L_x_348) ;  /* 0x0000002c006c7947 */ /* 0x000fea0003800000 */
.L_x_33:
[----:B------:R-:W-:Y:S01]  /*a9e0*/  ULDC.64 UR4, c[0x0][0x5c0] ;  /* 0x0001700000047ab9 */ /* 0x000fe20000000a00 */
[-C--:B------:R-:W-:Y:S01]  /*a9f0*/  FMUL R168, R168, R185.reuse ;  /* 0x000000b9a8a87220 */ /* 0x080fe20000400000 */
[----:B------:R-:W-:Y:S01]  /*aa00*/  LEA R4, P2, R10, UR4, 0x1 ;  /* 0x000000040a047c11 */ /* 0x000fe2000f8408ff */
[----:B------:R-:W-:Y:S01]  /*aa10*/  IMAD.SHL.U32 R13, R8, 0x10, RZ ;  /* 0x00000010080d7824 */ /* 0x000fe200078e00ff */
[----:B------:R-:W-:Y:S01]  /*aa20*/  ISETP.GT.AND P3, PT, R20, 0x1, PT ;  /* 0x000000011400780c */ /* 0x000fe20003f64270 */
[-C--:B------:R-:W-:Y:S01]  /*aa30*/  FMUL R169, R169, R185.reuse ;  /* 0x000000b9a9a97220 */ /* 0x080fe20000400000 */
[----:B------:R-:W-:Y:S01]  /*aa40*/  F2FP.BF16.F32.PACK_AB R168, RZ, R168 ;  /* 0x000000a8ffa8723e */ /* 0x000fe200000010ff */
[-C--:B------:R-:W-:Y:S01]  /*aa50*/  FMUL R170, R170, R185.reuse ;  /* 0x000000b9aaaa7220 */ /* 0x080fe20000400000 */
[----:B------:R-:W-:Y:S01]  /*aa60*/  LEA.HI.X R5, R10, UR5, R203, 0x1, P2 ;  /* 0x000000050a057c11 */ /* 0x000fe200090f0ccb */
[-C--:B------:R-:W-:Y:S01]  /*aa70*/  FMUL R171, R171, R185.reuse ;  /* 0x000000b9abab7220 */ /* 0x080fe20000400000 */
[C---:B------:R-:W-:Y:S01]  /*aa80*/  ISETP.GT.AND P2, PT, R3.reuse, 0x8, P0 ;  /* 0x000000080300780c */ /* 0x040fe20000744270 */
[-C--:B------:R-:W-:Y:S01]  /*aa90*/  FMUL R172, R172, R185.reuse ;  /* 0x000000b9acac7220 */ /* 0x080fe20000400000 */
[C---:B------:R-:W-:Y:S01]  /*aaa0*/  ISETP.GT.AND P4, PT, R3.reuse, 0x8, P3 ;  /* 0x000000080300780c */ /* 0x040fe20001f84270 */
[----:B------:R-:W-:Y:S01]  /*aab0*/  @P1 STG.E.U16 desc[UR40][R4.64], R168 ;  /* 0x000000a804001986 */ /* 0x000fe2000c101528 */
[----:B------:R-:W-:Y:S01]  /*aac0*/  ISETP.GT.AND P1, PT, R3, RZ, P3 ;  /* 0x000000ff0300720c */ /* 0x000fe20001f24270 */
[-C--:B------:R-:W-:Y:S01]  /*aad0*/  FMUL R173, R173, R185.reuse ;  /* 0x000000b9adad7220 */ /* 0x080fe20000400000 */
[----:B------:R-:W-:Y:S01]  /*aae0*/  SHF.L.U64.HI R11, R8, 0x4, R9 ;  /* 0x00000004080b7819 */ /* 0x000fe20000010209 */
[-C--:B------:R-:W-:Y:S01]  /*aaf0*/  FMUL R174, R174, R185.reuse ;  /* 0x000000b9aeae7220 */ /* 0x080fe20000400000 */
[----:B------:R-:W-:Y:S01]  /*ab00*/  IADD3 R6, P3, R13, R4, RZ ;  /* 0x000000040d067210 */ /* 0x000fe20007f7e0ff */
[----:B------:R-:W-:Y:S01]  /*ab10*/  FMUL R175, R175, R185 ;  /* 0x000000b9afaf7220 */ /* 0x000fe20000400000 */
[----:B------:R-:W-:Y:S01]  /*ab20*/  F2FP.BF16.F32.PACK_AB R169, RZ, R169 ;  /* 0x000000a9ffa9723e */ /* 0x000fe200000010ff */
[----:B------:R-:W-:Y:S01]  /*ab30*/  FMUL R176, R176, R185 ;  /* 0x000000b9b0b07220 */ /* 0x000fe20000400000 */
[----:B------:R-:W-:Y:S01]  /*ab40*/  F2FP.BF16.F32.PACK_AB R170, RZ, R170 ;  /* 0x000000aaffaa723e */ /* 0x000fe200000010ff */
[----:B------:R-:W-:Y:S01]  /*ab50*/  IMAD.X R7, R11, 0x1, R5, P3 ;  /* 0x000000010b077824 */ /* 0x000fe200018e0605 */
[----:B------:R-:W-:Y:S01]  /*ab60*/  F2FP.BF16.F32.PACK_AB R171, RZ, R171 ;  /* 0x000000abffab723e */ /* 0x000fe200000010ff */
[----:B------:R-:W-:Y:S01]  /*ab70*/  IMAD R9, R9, 0xf0, RZ ;  /* 0x000000f009097824 */ /* 0x000fe200078e02ff */
[----:B------:R-:W-:Y:S01]  /*ab80*/  F2FP.BF16.F32.PACK_AB R172, RZ, R172 ;  /* 0x000000acffac723e */ /* 0x000fe200000010ff */
[----:B------:R0:W-:Y:S01]  /*ab90*/  @P1 STG.E.U16 desc[UR40][R4.64+0x2], R169 ;  /* 0x000002a904001986 */ /* 0x0001e2000c101528 */
[C---:B------:R-:W-:Y:S01]  /*aba0*/  ISETP.GT.AND P1, PT, R20.reuse, 0x8, PT ;  /* 0x000000081400780c */ /* 0x040fe20003f24270 */
[----:B------:R-:W-:Y:S01]  /*abb0*/  FMUL R177, R177, R185 ;  /* 0x000000b9b1b17220 */ /* 0x000fe20000400000 */
[----:B------:R-:W-:Y:S01]  /*abc0*/  F2FP.BF16.F32.PACK_AB R173, RZ, R173 ;  /* 0x000000adffad723e */ /* 0x000fe200000010ff */
[----:B------:R-:W-:Y:S01]  /*abd0*/  @P2 STG.E.U16 desc[UR40][R6.64], R170 ;  /* 0x000000aa06002986 */ /* 0x000fe2000c101528 */
[----:B------:R-:W-:Y:S01]  /*abe0*/  ISETP.GT.AND P2, PT, R20, 0x9, PT ;  /* 0x000000091400780c */ /* 0x000fe20003f44270 */
[-C--:B------:R-:W-:Y:S01]  /*abf0*/  FMUL R178, R178, R185.reuse ;  /* 0x000000b9b2b27220 */ /* 0x080fe20000400000 */
[C---:B------:R-:W-:Y:S01]  /*ac00*/  ISETP.GT.AND P3, PT, R3.reuse, RZ, P1 ;  /* 0x000000ff0300720c */ /* 0x040fe20000f64270 */
[----:B------:R-:W-:Y:S01]  /*ac10*/  @P4 STG.E.U16 desc[UR40][R6.64+0x2], R171 ;  /* 0x000002ab06004986 */ /* 0x000fe2000c101528 */
[----:B------:R-:W-:Y:S01]  /*ac20*/  ISETP.GT.AND P4, PT, R3, RZ, P2 ;  /* 0x000000ff0300720c */ /* 0x000fe20001784270 */
[----:B------:R-:W-:Y:S01]  /*ac30*/  FMUL R179, R179, R185 ;  /* 0x000000b9b3b37220 */ /* 0x000fe20000400000 */
[----:B------:R-:W-:Y:S01]  /*ac40*/  F2FP.BF16.F32.PACK_AB R174, RZ, R174 ;  /* 0x000000aeffae723e */ /* 0x000fe200000010ff */
[----:B0-----:R-:W-:Y:S01]  /*ac50*/  IMAD.WIDE.U32 R168, R8, 0xf0, R6 ;  /* 0x000000f008a87825 */ /* 0x001fe200078e0006 */
[----:B------:R-:W-:-:S03]  /*ac60*/  F2FP.BF16.F32.PACK_AB R175, RZ, R175 ;  /* 0x000000afffaf723e */ /* 0x000fc600000010ff */
[----:B------:R-:W-:Y:S01]  /*ac70*/  FMUL R180, R180, R185 ;  /* 0x000000b9b4b47220 */ /* 0x000fe20000400000 */
[----:B------:R-:W-:Y:S01]  /*ac80*/  F2FP.BF16.F32.PACK_AB R176, RZ, R176 ;  /* 0x000000b0ffb0723e */ /* 0x000fe200000010ff */
[----:B------:R-:W-:Y:S01]  /*ac90*/  IMAD.IADD R169, R169, 0x1, R9 ;  /* 0x00000001a9a97824 */ /* 0x000fe200078e0209 */
[----:B------:R-:W-:Y:S01]  /*aca0*/  F2FP.BF16.F32.PACK_AB R177, RZ, R177 ;  /* 0x000000b1ffb1723e */ /* 0x000fe200000010ff */
[-C--:B------:R-:W-:Y:S01]  /*acb0*/  FMUL R181, R181, R185.reuse ;  /* 0x000000b9b5b57220 */ /* 0x080fe20000400000 */
[----:B------:R-:W-:Y:S01]  /*acc0*/  F2FP.BF16.F32.PACK_AB R178, RZ, R178 ;  /* 0x000000b2ffb2723e */ /* 0x000fe200000010ff */
[----:B------:R-:W-:Y:S01]  /*acd0*/  @P3 STG.E.U16 desc[UR40][R4.64+0x10], R172 ;  /* 0x000010ac04003986 */ /* 0x000fe2000c101528 */
[C---:B------:R-:W-:Y:S01]  /*ace0*/  ISETP.GT.AND P3, PT, R3.reuse, 0x8, P1 ;  /* 0x000000080300780c */ /* 0x040fe20000f64270 */
[----:B------:R-:W-:Y:S01]  /*acf0*/  FMUL R182, R182, R185 ;  /* 0x000000b9b6b67220 */ /* 0x000fe20000400000 */
[----:B------:R-:W-:Y:S01]  /*ad00*/  F2FP.BF16.F32.PACK_AB R179, RZ, R179 ;  /* 0x000000b3ffb3723e */ /* 0x000fe200000010ff */
[----:B------:R-:W-:Y:S01]  /*ad10*/  @P4 STG.E.U16 desc[UR40][R4.64+0x12], R173 ;  /* 0x000012ad04004986 */ /* 0x000fe2000c101528 */
[----:B------:R-:W-:Y:S01]  /*ad20*/  ISETP.GT.AND P4, PT, R3, 0x8, P2 ;  /* 0x000000080300780c */ /* 0x000fe20001784270 */
[-C--:B------:R-:W-:Y:S01]  /*ad30*/  FMUL R183, R183, R185.reuse ;  /* 0x000000b9b7b77220 */ /* 0x080fe20000400000 */
[----:B------:R-:W-:Y:S01]  /*ad40*/  F2FP.BF16.F32.PACK_AB R180, RZ, R180 ;  /* 0x000000b4ffb4723e */ /* 0x000fe200000010ff */
[-C--:B------:R-:W-:Y:S01]  /*ad50*/  FMUL R152, R152, R185.reuse ;  /* 0x000000b998987220 */ /* 0x080fe20000400000 */
[----:B------:R-:W-:Y:S01]  /*ad60*/  P2R R12, PR, RZ, 0x2 ;  /* 0x00000002ff0c7803 */ /* 0x000fe20000000000 */
[----:B------:R-:W-:Y:S01]  /*ad70*/  FMUL R153, R153, R185 ;  /* 0x000000b999997220 */ /* 0x000fe20000400000 */
[----:B------:R-:W-:Y:S01]  /*ad80*/  F2FP.BF16.F32.PACK_AB R181, RZ, R181 ;  /* 0x000000b5ffb5723e */ /* 0x000fe200000010ff */
[-C--:B------:R-:W-:Y:S01]  /*ad90*/  FMUL R154, R154, R185.reuse ;  /* 0x000000b99a9a7220 */ /* 0x080fe20000400000 */
[----:B------:R-:W-:Y:S01]  /*ada0*/  F2FP.BF16.F32.PACK_AB R182, RZ, R182 ;  /* 0x000000b6ffb6723e */ /* 0x000fe200000010ff */
[----:B------:R-:W-:Y:S01]  /*adb0*/  @P3 STG.E.U16 desc[UR40][R6.64+0x10], R174 ;  /* 0x000010ae06003986 */ /* 0x000fe2000c101528 */
[----:B------:R-:W-:Y:S01]  /*adc0*/  ISETP.GT.AND P3, PT, R20, 0x10, PT ;  /* 0x000000101400780c */ /* 0x000fe20003f64270 */
[----:B------:R-:W-:Y:S01]  /*add0*/  FMUL R155, R155, R185 ;  /* 0x000000b99b9b7220 */ /* 0x000fe20000400000 */
[----:B------:R-:W-:Y:S01]  /*ade0*/  F2FP.BF16.F32.PACK_AB R183, RZ, R183 ;  /* 0x000000b7ffb7723e */ /* 0x000fe200000010ff */
[----:B------:R-:W-:Y:S01]  /*adf0*/  @P4 STG.E.U16 desc[UR40][R6.64+0x12], R175 ;  /* 0x000012af06004986 */ /* 0x000fe2000c101528 */
[----:B------:R-:W-:Y:S01]  /*ae00*/  ISETP.GT.AND P4, PT, R3, RZ, P3 ;  /* 0x000000ff0300720c */ /* 0x000fe20001f84270 */
[-C--:B------:R-:W-:Y:S01]  /*ae10*/  FMUL R156, R156, R185.reuse ;  /* 0x000000b99c9c7220 */ /* 0x080fe20000400000 */
[----:B------:R-:W-:Y:S01]  /*ae20*/  F2FP.BF16.F32.PACK_AB R152, RZ, R152 ;  /* 0x00000098ff98723e */ /* 0x000fe200000010ff */
[----:B------:R-:W-:Y:S01]  /*ae30*/  FMUL R157, R157, R185 ;  /* 0x000000b99d9d7220 */ /* 0x000fe20000400000 */
[----:B------:R-:W-:Y:S01]  /*ae40*/  F2FP.BF16.F32.PACK_AB R153, RZ, R153 ;  /* 0x00000099ff99723e */ /* 0x000fe200000010ff */
[-C--:B------:R-:W-:Y:S01]  /*ae50*/  FMUL R158, R158, R185.reuse ;  /* 0x000000b99e9e7220 */ /* 0x080fe20000400000 */
[----:B------:R-:W-:Y:S01]  /*ae60*/  F2FP.BF16.F32.PACK_AB R154, RZ, R154 ;  /* 0x0000009aff9a723e */ /* 0x000fe200000010ff */
[-C--:B------:R-:W-:Y:S01]  /*ae70*/  FMUL R159, R159, R185.reuse ;  /* 0x000000b99f9f7220 */ /* 0x080fe20000400000 */
[----:B------:R-:W-:Y:S01]  /*ae80*/  PRMT R10, R153, 0x7610, R10 ;  /* 0x00007610990a7816 */ /* 0x000fe2000000000a */
[----:B------:R-:W-:Y:S01]  /*ae90*/  FMUL R160, R160, R185 ;  /* 0x000000b9a0a07220 */ /* 0x000fe20000400000 */
[----:B------:R-:W-:Y:S01]  /*aea0*/  F2FP.BF16.F32.PACK_AB R155, RZ, R155 ;  /* 0x0000009bff9b723e */ /* 0x000fe200000010ff */
[-C--:B------:R-:W-:Y:S01]  /*aeb0*/  FMUL R161, R161, R185.reuse ;  /* 0x000000b9a1a17220 */ /* 0x080fe20000400000 */
[----:B------:R-:W-:Y:S01]  /*aec0*/  F2FP.BF16.F32.PACK_AB R156, RZ, R156 ;  /* 0x0000009cff9c723e */ /* 0x000fe200000010ff */
[----:B------:R-:W-:Y:S01]  /*aed0*/  @P4 STG.E.U16 desc[UR40][R4.64+0x20], R176 ;  /* 0x000020b004004986 */ /* 0x000fe2000c101528 */
[----:B------:R-:W-:Y:S01]  /*aee0*/  IADD3 R14, P4, R13, R168, RZ ;  /* 0x000000a80d0e7210 */ /* 0x000fe20007f9e0ff */
[----:B------:R-:W-:Y:S01]  /*aef0*/  FMUL R162, R162, R185 ;  /* 0x000000b9a2a27220 */ /* 0x000fe20000400000 */
[----:B------:R-:W-:Y:S01]  /*af00*/  F2FP.BF16.F32.PACK_AB R157, RZ, R157 ;  /* 0x0000009dff9d723e */ /* 0x000fe200000010ff */
[-C--:B------:R-:W-:Y:S01]  /*af10*/  FMUL R163, R163, R185.reuse ;  /* 0x000000b9a3a37220 */ /* 0x080fe20000400000 */
[----:B------:R-:W-:Y:S01]  /*af20*/  F2FP.BF16.F32.PACK_AB R158, RZ, R158 ;  /* 0x0000009eff9e723e */ /* 0x000fe200000010ff */
[--C-:B------:R-:W-:Y:S01]  /*af30*/  IMAD.X R15, R11, 0x1, R169.reuse, P4 ;  /* 0x000000010b0f7824 */ /* 0x100fe200020e06a9 */
[----:B------:R-:W-:Y:S01]  /*af40*/  ISETP.GT.AND P4, PT, R20, 0x11, PT ;  /* 0x000000111400780c */ /* 0x000fe20003f84270 */
[----:B------:R-:W-:Y:S01]  /*af50*/  FMUL R164, R164, R185 ;  /* 0x000000b9a4a47220 */ /* 0x000fe20000400000 */
[----:B------:R-:W-:Y:S01]  /*af60*/  F2FP.BF16.F32.PACK_AB R159, RZ, R159 ;  /* 0x0000009fff9f723e */ /* 0x000fe200000010ff */
[-C--:B------:R-:W-:Y:S01]  /*af70*/  FMUL R165, R165, R185.reuse ;  /* 0x000000b9a5a57220 */ /* 0x080fe20000400000 */
[----:B------:R-:W-:Y:S01]  /*af80*/  ISETP.GT.AND P5, PT, R3, RZ, P4 ;  /* 0x000000ff0300720c */ /* 0x000fe200027a4270 */
[-C--:B------:R-:W-:Y:S01]  /*af90*/  FMUL R166, R166, R185.reuse ;  /* 0x000000b9a6a67220 */ /* 0x080fe20000400000 */
[----:B------:R-:W-:Y:S01]  /*afa0*/  F2FP.BF16.F32.PACK_AB R160, RZ, R160 ;  /* 0x000000a0ffa0723e */ /* 0x000fe200000010ff */
[----:B------:R-:W-:Y:S01]  /*afb0*/  FMUL R167, R167, R185 ;  /* 0x000000b9a7a77220 */ /* 0x000fe20000400000 */
[----:B------:R-:W-:Y:S01]  /*afc0*/  F2FP.BF16.F32.PACK_AB R161, RZ, R161 ;  /* 0x000000a1ffa1723e */ /* 0x000fe200000010ff */
        /* <DEDUP_REMOVED lines=8> */
[----:B------:R-:W-:Y:S01]  /*b050*/  @P5 STG.E.U16 desc[UR40][R4.64+0x22], R177 ;  /* 0x000022b104005986 */ /* 0x000fe2000c101528 */
[----:B------:R-:W-:Y:S01]  /*b060*/  ISETP.GT.AND P5, PT, R3, 0x8, P3 ;  /* 0x000000080300780c */ /* 0x000fe20001fa4270 */
        /* <DEDUP_REMOVED lines=27> */
[----:B------:R-:W-:Y:S01]  /*b220*/  ISETP.GT.AND P5, PT, R20, 0x18, PT ;  /* 0x000000181400780c */ /* 0x000fe20003fa4270 */
[-C--:B------:R-:W-:Y:S01]  /*b230*/  FMUL R120, R120, R185.reuse ;  /* 0x000000b978787220 */ /* 0x080fe20000400000 */
[----:B------:R-:W-:Y:S01]  /*b240*/  F2FP.BF16.F32.PACK_AB R146, RZ, R146 ;  /* 0x00000092ff92723e */ /* 0x000fe200000010ff */
[-C--:B------:R-:W-:Y:S01]  /*b250*/  FMUL R121, R121, R185.reuse ;  /* 0x000000b979797220 */ /* 0x080fe20000400000 */
[----:B------:R-:W-:Y:S01]  /*b260*/  ISETP.GT.AND P6, PT, R3, RZ, P5 ;  /* 0x000000ff0300720c */ /* 0x000fe20002fc4270 */
        /* <DEDUP_REMOVED lines=32> */
[----:B------:R-:W-:Y:S01]  /*b470*/  FMUL R104, R104, R185 ;  /* 0x000000b968687220 */ /* 0x000fe20000400000 */
[----:B------:R-:W-:Y:S01]  /*b480*/  F2FP.BF16.F32.PACK_AB R129, RZ, R129 ;  /* 0x00000081ff81723e */ /* 0x000fe200000010ff */
[-C--:B------:R-:W-:Y:S01]  /*b490*/  FMUL R105, R105, R185.reuse ;  /* 0x000000b969697220 */ /* 0x080fe20000400000 */
[----:B------:R-:W-:Y:S01]  /*b4a0*/  F2FP.BF16.F32.PACK_AB R128, RZ, R128 ;  /* 0x00000080ff80723e */ /* 0x000fe200000010ff */
[-C--:B------:R-:W-:Y:S01]  /*b4b0*/  FMUL R106, R106, R185.reuse ;  /* 0x000000b96a6a7220 */ /* 0x080fe20000400000 */
[----:B------:R-:W-:Y:S01]  /*b4c0*/  F2FP.BF16.F32.PACK_AB R130, RZ, R130 ;  /* 0x00000082ff82723e */ /* 0x000fe200000010ff */
[----:B------:R-:W-:Y:S01]  /*b4d0*/  FMUL R107, R107, R185 ;  /* 0x000000b96b6b7220 */ /* 0x000fe20000400000 */
[----:B------:R-:W-:Y:S01]  /*b4e0*/  F2FP.BF16.F32.PACK_AB R131, RZ, R131 ;  /* 0x00000083ff83723e */ /* 0x000fe200000010ff */
[----:B------:R-:W-:Y:S01]  /*b4f0*/  FMUL R108, R108, R185 ;  /* 0x000000b96c6c7220 */ /* 0x000fe20000400000 */
[----:B------:R-:W-:Y:S01]  /*b500*/  F2FP.BF16.F32.PACK_AB R133, RZ, R133 ;  /* 0x00000085ff85723e */ /* 0x000fe200000010ff */
[-C--:B------:R-:W-:Y:S01]  /*b510*/  FMUL R109, R109, R185.reuse ;  /* 0x000000b96d6d7220 */ /* 0x080fe20000400000 */
        /* <DEDUP_REMOVED lines=16> */
[C---:B------:R-:W-:Y:S01]  /*b620*/  ISETP.GT.AND P1, PT, R3.reuse, 0x80, P0 ;  /* 0x000000800300780c */ /* 0x040fe20000724270 */
[-C--:B------:R-:W-:Y:S01]  /*b630*/  FMUL R116, R116, R185.reuse ;  /* 0x000000b974747220 */ /* 0x080fe20000400000 */
        /* <DEDUP_REMOVED lines=11> */
[----:B------:R0:W-:Y:S01]  /*b6f0*/  @P1 STG.E.U16 desc[UR40][R168.64], R152 ;  /* 0x00000098a8001986 */ /* 0x0001e2000c101528 */
[----:B------:R-:W-:Y:S01]  /*b700*/  ISETP.GT.AND P1, PT, R20, 0x1, PT ;  /* 0x000000011400780c */ /* 0x000fe20003f24270 */
[----:B------:R-:W-:Y:S01]  /*b710*/  FMUL R90, R90, R185 ;  /* 0x000000b95a5a7220 */ /* 0x000fe20000400000 */
[----:B------:R-:W-:Y:S01]  /*b720*/  F2FP.BF16.F32.PACK_AB R113, RZ, R113 ;  /* 0x00000071ff71723e */ /* 0x000fe200000010ff */
        /* <DEDUP_REMOVED lines=14> */
[--C-:B0-----:R-:W-:Y:S01]  /*b810*/  @P1 IMAD.MOV.U32 R152, RZ, RZ, R168.reuse ;  /* 0x000000ffff981224 */ /* 0x101fe200078e00a8 */
[----:B------:R-:W-:Y:S01]  /*b820*/  F2FP.BF16.F32.PACK_AB R88, RZ, R88 ;  /* 0x00000058ff58723e */ /* 0x000fe200000010ff */
[--C-:B------:R-:W-:Y:S01]  /*b830*/  @P1 IMAD.MOV.U32 R153, RZ, RZ, R169.reuse ;  /* 0x000000ffff991224 */ /* 0x100fe200078e00a9 */
[----:B------:R-:W-:Y:S01]  /*b840*/  F2FP.BF16.F32.PACK_AB R89, RZ, R89 ;  /* 0x00000059ff59723e */ /* 0x000fe200000010ff */
[-C--:B------:R-:W-:Y:S01]  /*b850*/  FMUL R98, R98, R185.reuse ;  /* 0x000000b962627220 */ /* 0x080fe20000400000 */
[----:B------:R-:W-:Y:S01]  /*b860*/  F2FP.BF16.F32.PACK_AB R90, RZ, R90 ;  /* 0x0000005aff5a723e */ /* 0x000fe200000010ff */
[-C--:B------:R-:W-:Y:S01]  /*b870*/  FMUL R99, R99, R185.reuse ;  /* 0x000000b963637220 */ /* 0x080fe20000400000 */
[----:B------:R0:W-:Y:S01]  /*b880*/  @P1 STG.E.U16 desc[UR40][R152.64+0x2], R10 ;  /* 0x0000020a98001986 */ /* 0x0001e2000c101528 */
[----:B------:R-:W-:Y:S01]  /*b890*/  ISETP.NE.AND P1, PT, R12, RZ, PT ;  /* 0x000000ff0c00720c */ /* 0x000fe20003f25270 */
[----:B------:R-:W-:Y:S01]  /*b8a0*/  FMUL R101, R101, R185 ;  /* 0x000000b965657220 */ /* 0x000fe20000400000 */
[----:B------:R-:W-:Y:S01]  /*b8b0*/  F2FP.BF16.F32.PACK_AB R91, RZ, R91 ;  /* 0x0000005bff5b723e */ /* 0x000fe200000010ff */
[----:B------:R-:W-:Y:S01]  /*b8c0*/  @P0 STG.E.U16 desc[UR40][R14.64], R154 ;  /* 0x0000009a0e000986 */ /* 0x000fe2000c101528 */
[----:B------:R-:W-:Y:S01]  /*b8d0*/  ISETP.GT.AND P0, PT, R20, 0x1, PT ;  /* 0x000000011400780c */ /* 0x000fe20003f04270 */
[-C--:B------:R-:W-:Y:S01]  /*b8e0*/  FMUL R100, R100, R185.reuse ;  /* 0x000000b964647220 */ /* 0x080fe20000400000 */
[----:B------:R-:W-:Y:S01]  /*b8f0*/  F2FP.BF16.F32.PACK_AB R92, RZ, R92 ;  /* 0x0000005cff5c723e */ /* 0x000fe200000010ff */
[-C--:B------:R-:W-:Y:S01]  /*b900*/  FMUL R102, R102, R185.reuse ;  /* 0x000000b966667220 */ /* 0x080fe20000400000 */
[----:B------:R-:W-:Y:S01]  /*b910*/  ISETP.GT.AND P0, PT, R3, 0x88, P0 ;  /* 0x000000880300780c */ /* 0x000fe20000704270 */
[----:B------:R-:W-:Y:S01]  /*b920*/  FMUL R103, R103, R185 ;  /* 0x000000b967677220 */ /* 0x000fe20000400000 */
        /* <DEDUP_REMOVED lines=9> */
[-C--:B------:R-:W-:Y:S01]  /*b9c0*/  FMUL R76, R76, R185.reuse ;  /* 0x000000b94c4c7220 */ /* 0x080fe20000400000 */
[----:B------:R-:W-:Y:S01]  /*b9d0*/  F2FP.BF16.F32.PACK_AB R98, RZ, R98 ;  /* 0x00000062ff62723e */ /* 0x000fe200000010ff */
[----:B------:R-:W-:Y:S01]  /*b9e0*/  @P0 STG.E.U16 desc[UR40][R14.64+0x2], R155 ;  /* 0x0000029b0e000986 */ /* 0x000fe2000c101528 */
[----:B------:R-:W-:Y:S01]  /*b9f0*/  ISETP.GT.AND P0, PT, R3, 0x80, P1 ;  /* 0x000000800300780c */ /* 0x000fe20000f04270 */
[-C--:B------:R-:W-:Y:S01]  /*ba00*/  FMUL R77, R77, R185.reuse ;  /* 0x000000b94d4d7220 */ /* 0x080fe20000400000 */
[----:B------:R-:W-:Y:S01]  /*ba10*/  ISETP.GT.AND P1, PT, R3, 0x88, P1 ;  /* 0x000000880300780c */ /* 0x000fe20000f24270 */
        /* <DEDUP_REMOVED lines=18> */
[----:B------:R-:W-:Y:S01]  /*bb40*/  ISETP.GT.AND P0, PT, R3, 0x80, P2 ;  /* 0x000000800300780c */ /* 0x000fe20001704270 */
        /* <DEDUP_REMOVED lines=22> */
[C---:B------:R-:W-:Y:S01]  /*bcb0*/  ISETP.GT.AND P3, PT, R3.reuse, 0x88, P3 ;  /* 0x000000880300780c */ /* 0x040fe20001f64270 */
[----:B------:R-:W-:Y:S01]  /*bcc0*/  @P1 STG.E.U16 desc[UR40][R14.64+0x10], R158 ;  /* 0x0000109e0e001986 */ /* 0x000fe2000c101528 */
[C---:B------:R-:W-:Y:S01]  /*bcd0*/  ISETP.GT.AND P1, PT, R3.reuse, 0x80, P4 ;  /* 0x000000800300780c */ /* 0x040fe20002724270 */
[-C--:B------:R-:W-:Y:S01]  /*bce0*/  FMUL R62, R62, R185.reuse ;  /* 0x000000b93e3e7220 */ /* 0x080fe20000400000 */
[----:B------:R-:W-:Y:S01]  /*bcf0*/  ISETP.GT.AND P4, PT, R3, 0x88, P4 ;  /* 0x000000880300780c */ /* 0x000fe20002784270 */
[----:B------:R-:W-:Y:S01]  /*bd00*/  @P2 STG.E.U16 desc[UR40][R14.64+0x12], R159 ;  /* 0x0000129f0e002986 */ /* 0x000fe2000c101528 */
[----:B------:R-:W-:Y:S01]  /*bd10*/  ISETP.GT.AND P2, PT, R20, 0x20, PT ;  /* 0x000000201400780c */ /* 0x000fe20003f44270 */
[----:B------:R-:W-:Y:S01]  /*bd20*/  FMUL R63, R63, R185 ;  /* 0x000000b93f3f7220 */ /* 0x000fe20000400000 */
[----:B------:R-:W-:Y:S01]  /*bd30*/  F2FP.BF16.F32.PACK_AB R83, RZ, R83 ;  /* 0x00000053ff53723e */ /* 0x000fe200000010ff */
[----:B------:R-:W-:Y:S01]  /*bd40*/  FMUL R65, R65, R185 ;  /* 0x000000b941417220 */ /* 0x000fe20000400000 */
[----:B------:R-:W-:Y:S01]  /*bd50*/  F2FP.BF16.F32.PACK_AB R84, RZ, R84 ;  /* 0x00000054ff54723e */ /* 0x000fe200000010ff */
[--C-:B0-----:R-:W-:Y:S01]  /*bd60*/  @P0 IMAD.MOV.U32 R152, RZ, RZ, R168.reuse ;  /* 0x000000ffff980224 */ /* 0x101fe200078e00a8 */
[----:B------:R-:W-:Y:S01]  /*bd70*/  F2FP.BF16.F32.PACK_AB R85, RZ, R85 ;  /* 0x00000055ff55723e */ /* 0x000fe200000010ff */
[--C-:B------:R-:W-:Y:S01]  /*bd80*/  @P0 IMAD.MOV.U32 R153, RZ, RZ, R169.reuse ;  /* 0x000000ffff990224 */ /* 0x100fe200078e00a9 */
[----:B------:R-:W-:Y:S01]  /*bd90*/  F2FP.BF16.F32.PACK_AB R86, RZ, R86 ;  /* 0x00000056ff56723e */ /* 0x000fe200000010ff */
[----:B------:R-:W-:Y:S01]  /*bda0*/  FMUL R64, R64, R185 ;  /* 0x000000b940407220 */ /* 0x000fe20000400000 */
[----:B------:R-:W-:Y:S01]  /*bdb0*/  F2FP.BF16.F32.PACK_AB R87, RZ, R87 ;  /* 0x00000057ff57723e */ /* 0x000fe200000010ff */
[-C--:B------:R-:W-:Y:S01]  /*bdc0*/  FMUL R66, R66, R185.reuse ;  /* 0x000000b942427220 */ /* 0x080fe20000400000 */
[----:B------:R0:W-:Y:S01]  /*bdd0*/  @P0 STG.E.U16 desc[UR40][R152.64+0x20], R160 ;  /* 0x000020a098000986 */ /* 0x0001e2000c101528 */
[----:B------:R-:W-:Y:S01]  /*bde0*/  ISETP.GT.AND P0, PT, R3, 0x80, P5 ;  /* 0x000000800300780c */ /* 0x000fe20002f04270 */
        /* <DEDUP_REMOVED lines=18> */
[C---:B------:R-:W-:Y:S01]  /*bf10*/  ISETP.GT.AND P1, PT, R3.reuse, 0x80, P6 ;  /* 0x000000800300780c */ /* 0x040fe20003724270 */
[----:B------:R-:W-:Y:S01]  /*bf20*/  FMUL R42, R42, R185 ;  /* 0x000000b92a2a7220 */ /* 0x000fe20000400000 */
[----:B------:R-:W-:Y:S01]  /*bf30*/  ISETP.GT.AND P6, PT, R3, 0x88, P6 ;  /* 0x000000880300780c */ /* 0x000fe200037c4270 */
[----:B------:R-:W-:Y:S01]  /*bf40*/  @P3 STG.E.U16 desc[UR40][R14.64+0x20], R162 ;  /* 0x000020a20e003986 */ /* 0x000fe2000c101528 */
[----:B------:R-:W-:Y:S01]  /*bf50*/  F2FP.BF16.F32.PACK_AB R63, RZ, R63 ;  /* 0x0000003fff3f723e */ /* 0x000fe200000010ff */
[----:B------:R-:W-:Y:S01]  /*bf60*/  FMUL R43, R43, R185 ;  /* 0x000000b92b2b7220 */ /* 0x000fe20000400000 */
[----:B------:R-:W-:Y:S01]  /*bf70*/  F2FP.BF16.F32.PACK_AB R65, RZ, R65 ;  /* 0x00000041ff41723e */ /* 0x000fe200000010ff */
[----:B------:R-:W-:Y:S01]  /*bf80*/  @P4 STG.E.U16 desc[UR40][R14.64+0x22], R163 ;  /* 0x000022a30e004986 */ /* 0x000fe2000c101528 */
[----:B------:R-:W-:Y:S01]  /*bf90*/  F2FP.BF16.F32.PACK_AB R64, RZ, R64 ;  /* 0x00000040ff40723e */ /* 0x000fe200000010ff */
[----:B------:R-:W-:Y:S01]  /*bfa0*/  FMUL R44, R44, R185 ;  /* 0x000000b92c2c7220 */ /* 0x000fe20000400000 */
[----:B------:R-:W-:Y:S01]  /*bfb0*/  F2FP.BF16.F32.PACK_AB R66, RZ, R66 ;  /* 0x00000042ff42723e */ /* 0x000fe200000010ff */
[----:B0-----:R-:W-:Y:S01]  /*bfc0*/  @P0 IMAD.MOV.U32 R152, RZ, RZ, R168 ;  /* 0x000000ffff980224 */ /* 0x001fe200078e00a8 */
[----:B------:R-:W-:Y:S01]  /*bfd0*/  F2FP.BF16.F32.PACK_AB R67, RZ, R67 ;  /* 0x00000043ff43723e */ /* 0x000fe200000010ff */
[----:B------:R-:W-:Y:S01]  /*bfe0*/  @P0 IMAD.MOV.U32 R153, RZ, RZ, R169 ;  /* 0x000000ffff990224 */ /* 0x000fe200078e00a9 */
[----:B------:R-:W-:Y:S01]  /*bff0*/  F2FP.BF16.F32.PACK_AB R69, RZ, R69 ;  /* 0x00000045ff45723e */ /* 0x000fe200000010ff */
[-C--:B------:R-:W-:Y:S01]  /*c000*/  FMUL R45, R45, R185.reuse ;  /* 0x000000b92d2d7220 */ /* 0x080fe20000400000 */
[----:B------:R-:W-:Y:S01]  /*c010*/  F2FP.BF16.F32.PACK_AB R68, RZ, R68 ;  /* 0x00000044ff44723e */ /* 0x000fe200000010ff */
[-C--:B------:R-:W-:Y:S01]  /*c020*/  FMUL R46, R46, R185.reuse ;  /* 0x000000b92e2e7220 */ /* 0x080fe20000400000 */
[----:B------:R-:W-:Y:S01]  /*c030*/  @P0 STG.E.U16 desc[UR40][R152.64+0x30], R164 ;  /* 0x000030a498000986 */ /* 0x000fe2000c101528 */
[----:B------:R-:W-:Y:S01]  /*c040*/  ISETP.GT.AND P0, PT, R20, 0x21, PT ;  /* 0x000000211400780c */ /* 0x000fe20003f04270 */
[-C--:B------:R-:W-:Y:S01]  /*c050*/  FMUL R47, R47, R185.reuse ;  /* 0x000000b92f2f7220 */ /* 0x080fe20000400000 */
[----:B------:R-:W-:Y:S01]  /*c060*/  F2FP.BF16.F32.PACK_AB R70, RZ, R70 ;  /* 0x00000046ff46723e */ /* 0x000fe200000010ff */
[----:B------:R-:W-:Y:S01]  /*c070*/  @P1 STG.E.U16 desc[UR40][R168.64+0x32], R165 ;  /* 0x000032a5a8001986 */ /* 0x000fe2000c101528 */
[C---:B------:R-:W-:Y:S01]  /*c080*/  ISETP.GT.AND P1, PT, R3.reuse, RZ, P2 ;  /* 0x000000ff0300720c */ /* 0x040fe20001724270 */
[-C--:B------:R-:W-:Y:S01]  /*c090*/  FMUL R48, R48, R185.reuse ;  /* 0x000000b930307220 */ /* 0x080fe20000400000 */
[C---:B------:R-:W-:Y:S01]  /*c0a0*/  ISETP.GT.AND P3, PT, R3.reuse, RZ, P0 ;  /* 0x000000ff0300720c */ /* 0x040fe20000764270 */
[----:B------:R-:W-:Y:S01]  /*c0b0*/  @P5 STG.E.U16 desc[UR40][R14.64+0x30], R166 ;  /* 0x000030a60e005986 */ /* 0x000fe2000c101528 */
[----:B------:R-:W-:Y:S01]  /*c0c0*/  ISETP.GT.AND P2, PT, R3, 0x8, P2 ;  /* 0x000000080300780c */ /* 0x000fe20001744270 */
[----:B------:R-:W-:Y:S01]  /*c0d0*/  FMUL R49, R49, R185 ;  /* 0x000000b931317220 */ /* 0x000fe20000400000 */
[----:B------:R-:W-:Y:S01]  /*c0e0*/  ISETP.GT.AND P4, PT, R3, 0x8, P0 ;  /* 0x000000080300780c */ /* 0x000fe20000784270 */
[----:B------:R0:W-:Y:S01]  /*c0f0*/  @P6 STG.E.U16 desc[UR40][R14.64+0x32], R167 ;  /* 0x000032a70e006986 */ /* 0x0001e2000c101528 */
[----:B------:R-:W-:Y:S01]  /*c100*/  F2FP.BF16.F32.PACK_AB R71, RZ, R71 ;  /* 0x00000047ff47723e */ /* 0x000fe200000010ff */
[-C--:B------:R-:W-:Y:S01]  /*c110*/  FMUL R50, R50, R185.reuse ;  /* 0x000000b932327220 */ /* 0x080fe20000400000 */
[----:B------:R-:W-:Y:S01]  /*c120*/  F2FP.BF16.F32.PACK_AB R40, RZ, R40 ;  /* 0x00000028ff28723e */ /* 0x000fe200000010ff */
[----:B------:R-:W-:Y:S01]  /*c130*/  FMUL R51, R51, R185 ;  /* 0x000000b933337220 */ /* 0x000fe20000400000 */
[----:B------:R-:W-:Y:S01]  /*c140*/  F2FP.BF16.F32.PACK_AB R41, RZ, R41 ;  /* 0x00000029ff29723e */ /* 0x000fe200000010ff */
[----:B------:R1:W-:Y:S01]  /*c150*/  @P1 STG.E.U16 desc[UR40][R4.64+0x40], R136 ;  /* 0x0000408804001986 */ /* 0x0003e2000c101528 */
[----:B------:R-:W-:Y:S01]  /*c160*/  ISETP.GT.AND P1, PT, R20, 0x28, PT ;  /* 0x000000281400780c */ /* 0x000fe20003f24270 */
[----:B------:R-:W-:Y:S01]  /*c170*/  FMUL R52, R52, R185 ;  /* 0x000000b934347220 */ /* 0x000fe20000400000 */
[----:B------:R-:W-:Y:S01]  /*c180*/  F2FP.BF16.F32.PACK_AB R42, RZ, R42 ;  /* 0x0000002aff2a723e */ /* 0x000fe200000010ff */
[----:B------:R1:W-:Y:S01]  /*c190*/  @P3 STG.E.U16 desc[UR40][R4.64+0x42], R137 ;  /* 0x0000428904003986 */ /* 0x0003e2000c101528 */
[----:B------:R-:W-:Y:S01]  /*c1a0*/  ISETP.GT.AND P3, PT, R3, RZ, P1 ;  /* 0x000000ff0300720c */ /* 0x000fe20000f64270 */
[----:B0-----:R-:W-:Y:S01]  /*c1b0*/  IMAD.WIDE.U32 R14, R8, 0xf0, R6 ;  /* 0x000000f0080e7825 */ /* 0x001fe200078e0006 */
[----:B------:R-:W-:Y:S01]  /*c1c0*/  P2R R12, PR, RZ, 0x2 ;  /* 0x00000002ff0c7803 */ /* 0x000fe20000000000 */
[----:B------:R1:W-:Y:S01]  /*c1d0*/  @P2 STG.E.U16 desc[UR40][R6.64+0x40], R138 ;  /* 0x0000408a06002986 */ /* 0x0003e2000c101528 */
[----:B------:R-:W-:Y:S01]  /*c1e0*/  ISETP.GT.AND P2, PT, R20, 0x29, PT ;  /* 0x000000291400780c */ /* 0x000fe20003f44270 */
[----:B------:R-:W-:Y:S01]  /*c1f0*/  IMAD.IADD R15, R9, 0x1, R15 ;  /* 0x00000001090f7824 */ /* 0x000fe200078e020f */
[----:B------:R-:W-:Y:S01]  /*c200*/  F2FP.BF16.F32.PACK_AB R43, RZ, R43 ;  /* 0x0000002bff2b723e */ /* 0x000fe200000010ff */
[----:B------:R1:W-:Y:S01]  /*c210*/  @P4 STG.E.U16 desc[UR40][R6.64+0x42], R139 ;  /* 0x0000428b06004986 */ /* 0x0003e2000c101528 */
[----:B------:R-:W-:Y:S01]  /*c220*/  ISETP.GT.AND P4, PT, R3, RZ, P2 ;  /* 0x000000ff0300720c */ /* 0x000fe20001784270 */
[-C--:B------:R-:W-:Y:S01]  /*c230*/  FMUL R53, R53, R185.reuse ;  /* 0x000000b935357220 */ /* 0x080fe20000400000 */
[----:B------:R-:W-:Y:S01]  /*c240*/  P2R R10, PR, RZ, 0x4 ;  /* 0x00000004ff0a7803 */ /* 0x000fe20000000000 */
[-C--:B------:R-:W-:Y:S01]  /*c250*/  FMUL R54, R54, R185.reuse ;  /* 0x000000b936367220 */ /* 0x080fe20000400000 */
[----:B------:R-:W-:Y:S01]  /*c260*/  F2FP.BF16.F32.PACK_AB R44, RZ, R44 ;  /* 0x0000002cff2c723e */ /* 0x000fe200000010ff */
[----:B------:R1:W-:Y:S01]  /*c270*/  @P3 STG.E.U16 desc[UR40][R4.64+0x50], R140 ;  /* 0x0000508c04003986 */ /* 0x0003e2000c101528 */
[----:B------:R-:W-:Y:S01]  /*c280*/  ISETP.GT.AND P3, PT, R3, 0x8, P1 ;  /* 0x000000080300780c */ /* 0x000fe20000f64270 */
[----:B------:R-:W-:Y:S01]  /*c290*/  FMUL R55, R55, R185 ;  /* 0x000000b937377220 */ /* 0x000fe20000400000 */
[----:B------:R-:W-:Y:S01]  /*c2a0*/  F2FP.BF16.F32.PACK_AB R45, RZ, R45 ;  /* 0x0000002dff2d723e */ /* 0x000fe200000010ff */
[-C--:B------:R-:W-:Y:S01]  /*c2b0*/  FMUL R24, R24, R185.reuse ;  /* 0x000000b918187220 */ /* 0x080fe20000400000 */
[----:B------:R-:W-:Y:S01]  /*c2c0*/  F2FP.BF16.F32.PACK_AB R46, RZ, R46 ;  /* 0x0000002eff2e723e */ /* 0x000fe200000010ff */
[----:B------:R-:W-:Y:S01]  /*c2d0*/  FMUL R25, R25, R185 ;  /* 0x000000b919197220 */ /* 0x000fe20000400000 */
[----:B------:R-:W-:Y:S01]  /*c2e0*/  F2FP.BF16.F32.PACK_AB R47, RZ, R47 ;  /* 0x0000002fff2f723e */ /* 0x000fe200000010ff */
[----:B------:R1:W-:Y:S01]  /*c2f0*/  @P4 STG.E.U16 desc[UR40][R4.64+0x52], R141 ;  /* 0x0000528d04004986 */ /* 0x0003e2000c101528 */
[----:B------:R-:W-:Y:S01]  /*c300*/  ISETP.GT.AND P4, PT, R3, 0x8, P2 ;  /* 0x000000080300780c */ /* 0x000fe20001784270 */
[-C--:B------:R-:W-:Y:S01]  /*c310*/  FMUL R26, R26, R185.reuse ;  /* 0x000000b91a1a7220 */ /* 0x080fe20000400000 */
[----:B------:R-:W-:Y:S01]  /*c320*/  F2FP.BF16.F32.PACK_AB R48, RZ, R48 ;  /* 0x00000030ff30723e */ /* 0x000fe200000010ff */
[----:B------:R-:W-:Y:S01]  /*c330*/  FMUL R27, R27, R185 ;  /* 0x000000b91b1b7220 */ /* 0x000fe20000400000 */
[----:B------:R-:W-:Y:S01]  /*c340*/  F2FP.BF16.F32.PACK_AB R49, RZ, R49 ;  /* 0x00000031ff31723e */ /* 0x000fe200000010ff */
[----:B------:R1:W-:Y:S01]  /*c350*/  @P3 STG.E.U16 desc[UR40][R6.64+0x50], R142 ;  /* 0x0000508e06003986 */ /* 0x0003e2000c101528 */
[----:B------:R-:W-:Y:S01]  /*c360*/  ISETP.GT.AND P3, PT, R20, 0x30, PT ;  /* 0x000000301400780c */ /* 0x000fe20003f64270 */
[-C--:B------:R-:W-:Y:S01]  /*c370*/  FMUL R28, R28, R185.reuse ;  /* 0x000000b91c1c7220 */ /* 0x080fe20000400000 */
[----:B------:R-:W-:Y:S01]  /*c380*/  F2FP.BF16.F32.PACK_AB R50, RZ, R50 ;  /* 0x00000032ff32723e */ /* 0x000fe200000010ff */
[----:B------:R-:W-:Y:S01]  /*c390*/  FMUL R29, R29, R185 ;  /* 0x000000b91d1d7220 */ /* 0x000fe20000400000 */
[----:B------:R-:W-:Y:S01]  /*c3a0*/  F2FP.BF16.F32.PACK_AB R51, RZ, R51 ;  /* 0x00000033ff33723e */ /* 0x000fe200000010ff */
[-C--:B------:R-:W-:Y:S01]  /*c3b0*/  FMUL R30, R30, R185.reuse ;  /* 0x000000b91e1e7220 */ /* 0x080fe20000400000 */
[----:B------:R-:W-:Y:S01]  /*c3c0*/  F2FP.BF16.F32.PACK_AB R52, RZ, R52 ;  /* 0x00000034ff34723e */ /* 0x000fe200000010ff */
[----:B------:R1:W-:Y:S01]  /*c3d0*/  @P4 STG.E.U16 desc[UR40][R6.64+0x52], R143 ;  /* 0x0000528f06004986 */ /* 0x0003e2000c101528 */
        /* <DEDUP_REMOVED lines=14> */
[----:B------:R-:W-:Y:S01]  /*c4c0*/  IADD3 R8, P4, R13, R14, RZ ;  /* 0x0000000e0d087210 */ /* 0x000fe20007f9e0ff */
[----:B------:R-:W-:Y:S01]  /*c4d0*/  FMUL R37, R37, R185 ;  /* 0x000000b925257220 */ /* 0x000fe20000400000 */
[----:B------:R-:W-:Y:S01]  /*c4e0*/  F2FP.BF16.F32.PACK_AB R27, RZ, R27 ;  /* 0x0000001bff1b723e */ /* 0x000fe200000010ff */
[-C--:B------:R-:W-:Y:S01]  /*c4f0*/  FMUL R38, R38, R185.reuse ;  /* 0x000000b926267220 */ /* 0x080fe20000400000 */
[----:B------:R-:W-:Y:S01]  /*c500*/  F2FP.BF16.F32.PACK_AB R28, RZ, R28 ;  /* 0x0000001cff1c723e */ /* 0x000fe200000010ff */
[----:B------:R-:W-:Y:S01]  /*c510*/  IMAD.X R9, R11, 0x1, R15, P4 ;  /* 0x000000010b097824 */ /* 0x000fe200020e060f */
[----:B------:R-:W-:Y:S01]  /*c520*/  ISETP.GT.AND P4, PT, R20, 0x31, PT ;  /* 0x000000311400780c */ /* 0x000fe20003f84270 */
[----:B------:R-:W-:Y:S01]  /*c530*/  FMUL R39, R39, R185 ;  /* 0x000000b927277220 */ /* 0x000fe20000400000 */
[----:B------:R-:W-:-:S02]  /*c540*/  F2FP.BF16.F32.PACK_AB R29, RZ, R29 ;  /* 0x0000001dff1d723e */ /* 0x000fc400000010ff */
[----:B------:R-:W-:Y:S02]  /*c550*/  ISETP.GT.AND P5, PT, R3, RZ, P4 ;  /* 0x000000ff0300720c */ /* 0x000fe400027a4270 */
[----:B------:R-:W-:Y:S02]  /*c560*/  F2FP.BF16.F32.PACK_AB R30, RZ, R30 ;  /* 0x0000001eff1e723e */ /* 0x000fe400000010ff */
[----:B------:R-:W-:Y:S02]  /*c570*/  F2FP.BF16.F32.PACK_AB R31, RZ, R31 ;  /* 0x0000001fff1f723e */ /* 0x000fe400000010ff */
[----:B------:R-:W-:Y:S02]  /*c580*/  F2FP.BF16.F32.PACK_AB R32, RZ, R32 ;  /* 0x00000020ff20723e */ /* 0x000fe400000010ff */
[----:B------:R-:W-:Y:S02]  /*c590*/  F2FP.BF16.F32.PACK_AB R33, RZ, R33 ;  /* 0x00000021ff21723e */ /* 0x000fe400000010ff */
[----:B------:R-:W-:-:S02]  /*c5a0*/  F2FP.BF16.F32.PACK_AB R34, RZ, R34 ;  /* 0x00000022ff22723e */ /* 0x000fc400000010ff */
[----:B------:R-:W-:Y:S01]  /*c5b0*/  F2FP.BF16.F32.PACK_AB R35, RZ, R35 ;  /* 0x00000023ff23723e */ /* 0x000fe200000010ff */
[----:B------:R1:W-:Y:S01]  /*c5c0*/  @P5 STG.E.U16 desc[UR40][R4.64+0x62], R145 ;  /* 0x0000629104005986 */ /* 0x0003e2000c101528 */
[----:B------:R-:W-:Y:S02]  /*c5d0*/  ISETP.GT.AND P5, PT, R3, 0x8, P3 ;  /* 0x000000080300780c */ /* 0x000fe40001fa4270 */
[----:B------:R-:W-:Y:S02]  /*c5e0*/  F2FP.BF16.F32.PACK_AB R36, RZ, R36 ;  /* 0x00000024ff24723e */ /* 0x000fe400000010ff */
[----:B------:R-:W-:Y:S02]  /*c5f0*/  F2FP.BF16.F32.PACK_AB R37, RZ, R37 ;  /* 0x00000025ff25723e */ /* 0x000fe400000010ff */
[----:B------:R-:W-:Y:S02]  /*c600*/  F2FP.BF16.F32.PACK_AB R38, RZ, R38 ;  /* 0x00000026ff26723e */ /* 0x000fe400000010ff */
[----:B------:R-:W-:-:S05]  /*c610*/  F2FP.BF16.F32.PACK_AB R39, RZ, R39 ;  /* 0x00000027ff27723e */ /* 0x000fca00000010ff */
[----:B------:R1:W-:Y:S01]  /*c620*/  @P5 STG.E.U16 desc[UR40][R6.64+0x60], R146 ;  /* 0x0000609206005986 */ /* 0x0003e2000c101528 */
[----:B------:R-:W-:-:S13]  /*c630*/  ISETP.GT.AND P5, PT, R3, 0x8, P4 ;  /* 0x000000080300780c */ /* 0x000fda00027a4270 */
[----:B------:R1:W-:Y:S01]  /*c640*/  @P5 STG.E.U16 desc[UR40][R6.64+0x62], R147 ;  /* 0x0000629306005986 */ /* 0x0003e2000c101528 */
[----:B------:R-:W-:-:S04]  /*c650*/  ISETP.GT.AND P5, PT, R20, 0x38, PT ;  /* 0x000000381400780c */ /* 0x000fc80003fa4270 */
[----:B------:R-:W-:-:S13]  /*c660*/  ISETP.GT.AND P6, PT, R3, RZ, P5 ;  /* 0x000000ff0300720c */ /* 0x000fda0002fc4270 */
[----:B------:R1:W-:Y:S01]  /*c670*/  @P6 STG.E.U16 desc[UR40][R4.64+0x70], R148 ;  /* 0x0000709404006986 */ /* 0x0003e2000c101528 */
[----:B------:R-:W-:-:S04]  /*c680*/  ISETP.GT.AND P6, PT, R20, 0x39, PT ;  /* 0x000000391400780c */ /* 0x000fc80003fc4270 */
[----:B------:R-:W-:-:S13]  /*c690*/  ISETP.GT.AND P1, PT, R3, RZ, P6 ;  /* 0x000000ff0300720c */ /* 0x000fda0003724270 */
[----:B------:R1:W-:Y:S01]  /*c6a0*/  @P1 STG.E.U16 desc[UR40][R4.64+0x72], R149 ;  /* 0x0000729504001986 */ /* 0x0003e2000c101528 */
[----:B------:R-:W-:-:S13]  /*c6b0*/  ISETP.GT.AND P1, PT, R3, 0x8, P5 ;  /* 0x000000080300780c */ /* 0x000fda0002f24270 */
[----:B------:R1:W-:Y:S01]  /*c6c0*/  @P1 STG.E.U16 desc[UR40][R6.64+0x70], R150 ;  /* 0x0000709606001986 */ /* 0x0003e2000c101528 */
[----:B------:R-:W-:-:S13]  /*c6d0*/  ISETP.GT.AND P1, PT, R3, 0x8, P6 ;  /* 0x000000080300780c */ /* 0x000fda0003724270 */
[----:B------:R1:W-:Y:S01]  /*c6e0*/  @P1 STG.E.U16 desc[UR40][R6.64+0x72], R151 ;  /* 0x0000729706001986 */ /* 0x0003e2000c101528 */
[----:B------:R-:W-:-:S04]  /*c6f0*/  ISETP.GT.AND P1, PT, R20, 0x20, PT ;  /* 0x000000201400780c */ /* 0x000fc80003f24270 */
[C---:B------:R-:W-:Y:S02]  /*c700*/  ISETP.GT.AND P2, PT, R3.reuse, 0x80, P1 ;  /* 0x000000800300780c */ /* 0x040fe40000f44270 */
[----:B------:R-:W-:-:S11]  /*c710*/  ISETP.GT.AND P1, PT, R3, 0x88, P1 ;  /* 0x000000880300780c */ /* 0x000fd60000f24270 */
[----:B------:R1:W-:Y:S01]  /*c720*/  @P2 STG.E.U16 desc[UR40][R14.64+0x40], R120 ;  /* 0x000040780e002986 */ /* 0x0003e2000c101528 */
[C---:B------:R-:W-:Y:S02]  /*c730*/  ISETP.GT.AND P2, PT, R3.reuse, 0x80, P0 ;  /* 0x000000800300780c */ /* 0x040fe40000744270 */
[----:B------:R-:W-:-:S11]  /*c740*/  ISETP.GT.AND P0, PT, R3, 0x88, P0 ;  /* 0x000000880300780c */ /* 0x000fd60000704270 */
[----:B------:R1:W-:Y:S01]  /*c750*/  @P2 STG.E.U16 desc[UR40][R14.64+0x42], R121 ;  /* 0x000042790e002986 */ /* 0x0003e2000c101528 */
[----:B------:R-:W-:-:S03]  /*c760*/  ISETP.NE.AND P2, PT, R10, RZ, PT ;  /* 0x000000ff0a00720c */ /* 0x000fc60003f45270 */
[----:B------:R1:W-:Y:S01]  /*c770*/  @P1 STG.E.U16 desc[UR40][R8.64+0x40], R122 ;  /* 0x0000407a08001986 */ /* 0x0003e2000c101528 */
[----:B------:R-:W-:-:S03]  /*c780*/  ISETP.NE.AND P1, PT, R12, RZ, PT ;  /* 0x000000ff0c00720c */ /* 0x000fc60003f25270 */
[----:B------:R1:W-:Y:S01]  /*c790*/  @P0 STG.E.U16 desc[UR40][R8.64+0x42], R123 ;  /* 0x0000427b08000986 */ /* 0x0003e2000c101528 */
[C---:B------:R-:W-:Y:S02]  /*c7a0*/  ISETP.GT.AND P0, PT, R3.reuse, 0x80, P1 ;  /* 0x000000800300780c */ /* 0x040fe40000f04270 */
[----:B------:R-:W-:-:S11]  /*c7b0*/  ISETP.GT.AND P1, PT, R3, 0x88, P1 ;  /* 0x000000880300780c */ /* 0x000fd60000f24270 */
[----:B------:R1:W-:Y:S01]  /*c7c0*/  @P0 STG.E.U16 desc[UR40][R14.64+0x50], R124 ;  /* 0x0000507c0e000986 */ /* 0x0003e2000c101528 */
[C---:B------:R-:W-:Y:S02]  /*c7d0*/  ISETP.GT.AND P0, PT, R3.reuse, 0x80, P2 ;  /* 0x000000800300780c */ /* 0x040fe40001704270 */
[----:B------:R-:W-:-:S11]  /*c7e0*/  ISETP.GT.AND P2, PT, R3, 0x88, P2 ;  /* 0x000000880300780c */ /* 0x000fd60001744270 */
[----:B------:R1:W-:Y:S01]  /*c7f0*/  @P0 STG.E.U16 desc[UR40][R14.64+0x52], R125 ;  /* 0x0000527d0e000986 */ /* 0x0003e2000c101528 */
[C---:B------:R-:W-:Y:S02]  /*c800*/  ISETP.GT.AND P0, PT, R3.reuse, 0x80, P4 ;  /* 0x000000800300780c */ /* 0x040fe40002704270 */
[C---:B------:R-:W-:Y:S01]  /*c810*/  ISETP.GT.AND P4, PT, R3.reuse, 0x88, P4 ;  /* 0x000000880300780c */ /* 0x040fe20002784270 */
[----:B------:R1:W-:Y:S01]  /*c820*/  @P1 STG.E.U16 desc[UR40][R8.64+0x50], R126 ;  /* 0x0000507e08001986 */ /* 0x0003e2000c101528 */
[C---:B------:R-:W-:Y:S02]  /*c830*/  ISETP.GT.AND P1, PT, R3.reuse, 0x80, P3 ;  /* 0x000000800300780c */ /* 0x040fe40001f24270 */
[----:B------:R-:W-:Y:S01]  /*c840*/  ISETP.GT.AND P3, PT, R3, 0x88, P3 ;  /* 0x000000880300780c */ /* 0x000fe20001f64270 */
[----:B------:R1:W-:Y:S01]  /*c850*/  @P2 STG.E.U16 desc[UR40][R8.64+0x52], R127 ;  /* 0x0000527f08002986 */ /* 0x0003e2000c101528 */
[----:B------:R-:W-:-:S05]  /*c860*/  ISETP.GT.AND P2, PT, R20, 0x40, PT ;  /* 0x000000401400780c */ /* 0x000fca0003f44270 */
[----:B------:R1:W-:Y:S01]  /*c870*/  @P0 STG.E.U16 desc[UR40][R14.64+0x62], R129 ;  /* 0x000062810e000986 */ /* 0x0003e2000c101528 */
[C---:B------:R-:W-:Y:S02]  /*c880*/  ISETP.GT.AND P0, PT, R3.reuse, 0x80, P6 ;  /* 0x000000800300780c */ /* 0x040fe40003704270 */
[C---:B------:R-:W-:Y:S01]  /*c890*/  ISETP.GT.AND P6, PT, R3.reuse, 0x88, P6 ;  /* 0x000000880300780c */ /* 0x040fe200037c4270 */
[----:B------:R1:W-:Y:S01]  /*c8a0*/  @P1 STG.E.U16 desc[UR40][R14.64+0x60], R128 ;  /* 0x000060800e001986 */ /* 0x0003e2000c101528 */
[C---:B------:R-:W-:Y:S02]  /*c8b0*/  ISETP.GT.AND P1, PT, R3.reuse, 0x80, P5 ;  /* 0x000000800300780c */ /* 0x040fe40002f24270 */
[----:B------:R-:W-:Y:S01]  /*c8c0*/  ISETP.GT.AND P5, PT, R3, 0x88, P5 ;  /* 0x000000880300780c */ /* 0x000fe20002fa4270 */
[----:B------:R1:W-:Y:S04]  /*c8d0*/  @P3 STG.E.U16 desc[UR40][R8.64+0x60], R130 ;  /* 0x0000608208003986 */ /* 0x0003e8000c101528 */
[----:B------:R1:W-:Y:S04]  /*c8e0*/  @P4 STG.E.U16 desc[UR40][R8.64+0x62], R131 ;  /* 0x0000628308004986 */ /* 0x0003e8000c101528 */
[----:B------:R1:W-:Y:S01]  /*c8f0*/  @P0 STG.E.U16 desc[UR40][R14.64+0x72], R133 ;  /* 0x000072850e000986 */ /* 0x0003e2000c101528 */
[----:B------:R-:W-:-:S03]  /*c900*/  ISETP.GT.AND P0, PT, R20, 0x41, PT ;  /* 0x000000411400780c */ /* 0x000fc60003f04270 */
[----:B------:R1:W-:Y:S01]  /*c910*/  @P1 STG.E.U16 desc[UR40][R14.64+0x70], R132 ;  /* 0x000070840e001986 */ /* 0x0003e2000c101528 */
[C---:B------:R-:W-:Y:S02]  /*c920*/  ISETP.GT.AND P1, PT, R3.reuse, RZ, P2 ;  /* 0x000000ff0300720c */ /* 0x040fe40001724270 */
[C---:B------:R-:W-:Y:S01]  /*c930*/  ISETP.GT.AND P3, PT, R3.reuse, RZ, P0 ;  /* 0x000000ff0300720c */ /* 0x040fe20000764270 */
[----:B------:R1:W-:Y:S01]  /*c940*/  @P5 STG.E.U16 desc[UR40][R8.64+0x70], R134 ;  /* 0x0000708608005986 */ /* 0x0003e2000c101528 */
[C---:B------:R-:W-:Y:S02]  /*c950*/  ISETP.GT.AND P2, PT, R3.reuse, 0x8, P2 ;  /* 0x000000080300780c */ /* 0x040fe40001744270 */
[----:B------:R-:W-:Y:S01]  /*c960*/  ISETP.GT.AND P4, PT, R3, 0x8, P0 ;  /* 0x000000080300780c */ /* 0x000fe20000784270 */
[----:B------:R1:W-:Y:S06]  /*c970*/  @P6 STG.E.U16 desc[UR40][R8.64+0x72], R135 ;  /* 0x0000728708006986 */ /* 0x0003ec000c101528 */
[----:B------:R1:W-:Y:S01]  /*c980*/  @P1 STG.E.U16 desc[UR40][R4.64+0x80], R104 ;  /* 0x0000806804001986 */ /* 0x0003e2000c101528 */
[----:B------:R-:W-:-:S03]  /*c990*/  ISETP.GT.AND P1, PT, R20, 0x48, PT ;  /* 0x000000481400780c */ /* 0x000fc60003f24270 */
[----:B------:R1:W-:Y:S01]  /*c9a0*/  @P3 STG.E.U16 desc[UR40][R4.64+0x82], R105 ;  /* 0x0000826904003986 */ /* 0x0003e2000c101528 */
[----:B------:R-:W-:Y:S02]  /*c9b0*/  ISETP.GT.AND P3, PT, R3, RZ, P1 ;  /* 0x000000ff0300720c */ /* 0x000fe40000f64270 */
[----:B------:R-:W-:Y:S01]  /*c9c0*/  P2R R11, PR, RZ, 0x2 ;  /* 0x00000002ff0b7803 */ /* 0x000fe20000000000 */
[----:B------:R1:W-:Y:S01]  /*c9d0*/  @P2 STG.E.U16 desc[UR40][R6.64+0x80], R106 ;  /* 0x0000806a06002986 */ /* 0x0003e2000c101528 */
[----:B------:R-:W-:-:S03]  /*c9e0*/  ISETP.GT.AND P2, PT, R20, 0x49, PT ;  /* 0x000000491400780c */ /* 0x000fc60003f44270 */
[----:B------:R1:W-:Y:S01]  /*c9f0*/  @P4 STG.E.U16 desc[UR40][R6.64+0x82], R107 ;  /* 0x0000826b06004986 */ /* 0x0003e2000c101528 */
[----:B------:R-:W-:Y:S02]  /*ca00*/  ISETP.GT.AND P4, PT, R3, RZ, P2 ;  /* 0x000000ff0300720c */ /* 0x000fe40001784270 */
[----:B------:R-:W-:-:S03]  /*ca10*/  P2R R10, PR, RZ, 0x4 ;  /* 0x00000004ff0a7803 */ /* 0x000fc60000000000 */
[----:B------:R1:W-:Y:S01]  /*ca20*/  @P3 STG.E.U16 desc[UR40][R4.64+0x90], R108 ;  /* 0x0000906c04003986 */ /* 0x0003e2000c101528 */
[----:B------:R-:W-:-:S07]  /*ca30*/  ISETP.GT.AND P3, PT, R3, 0x8, P1 ;  /* 0x000000080300780c */ /* 0x000fce0000f64270 */
[----:B------:R1:W-:Y:S01]  /*ca40*/  @P4 STG.E.U16 desc[UR40][R4.64+0x92], R109 ;  /* 0x0000926d04004986 */ /* 0x0003e2000c101528 */
[----:B------:R-:W-:-:S05]  /*ca50*/  ISETP.GT.AND P4, PT, R3, 0x8, P2 ;  /* 0x000000080300780c */ /* 0x000fca0001784270 */
[----:B------:R1:W-:Y:S01]  /*ca60*/  @P3 STG.E.U16 desc[UR40][R6.64+0x90], R110 ;  /* 0x0000906e06003986 */ /* 0x0003e2000c101528 */
[----:B------:R-:W-:-:S07]  /*ca70*/  ISETP.GT.AND P3, PT, R20, 0x50, PT ;  /* 0x000000501400780c */ /* 0x000fce0003f64270 */
[----:B------:R1:W-:Y:S01]  /*ca80*/  @P4 STG.E.U16 desc[UR40][R6.64+0x92], R111 ;  /* 0x0000926f06004986 */ /* 0x0003e2000c101528 */
        /* <DEDUP_REMOVED lines=194> */
[C---:B------:R-:W-:Y:S01]  /*d6b0*/  ISETP.GT.AND P3, PT, R3.reuse, 0x88, P3 ;  /* 0x000000880300780c */ /* 0x040fe20001f64270 */
[----:B------:R1:W-:Y:S06]  /*d6c0*/  @P2 STG.E.U16 desc[UR40][R8.64+0x112], R31 ;  /* 0x0001121f08002986 */ /* 0x0003ec000c101528 */
[----:B------:R1:W-:Y:S01]  /*d6d0*/  @P0 STG.E.U16 desc[UR40][R14.64+0x122], R33 ;  /* 0x000122210e000986 */ /* 0x0003e2000c101528 */
[----:B------:R-:W-:-:S02]  /*d6e0*/  ISETP.GT.AND P0, PT, R3, 0x80, P6 ;  /* 0x000000800300780c */ /* 0x000fc40003704270 */
[C---:B------:R-:W-:Y:S01]  /*d6f0*/  ISETP.GT.AND P6, PT, R3.reuse, 0x88, P6 ;  /* 0x000000880300780c */ /* 0x040fe200037c4270 */
[----:B------:R1:W-:Y:S01]  /*d700*/  @P1 STG.E.U16 desc[UR40][R14.64+0x120], R32 ;  /* 0x000120200e001986 */ /* 0x0003e2000c101528 */
[C---:B------:R-:W-:Y:S02]  /*d710*/  ISETP.GT.AND P1, PT, R3.reuse, 0x80, P5 ;  /* 0x000000800300780c */ /* 0x040fe40002f24270 */
[----:B------:R-:W-:Y:S01]  /*d720*/  ISETP.GT.AND P5, PT, R3, 0x88, P5 ;  /* 0x000000880300780c */ /* 0x000fe20002fa4270 */
[----:B------:R1:W-:Y:S04]  /*d730*/  @P3 STG.E.U16 desc[UR40][R8.64+0x120], R34 ;  /* 0x0001202208003986 */ /* 0x0003e8000c101528 */
[----:B------:R1:W-:Y:S04]  /*d740*/  @P4 STG.E.U16 desc[UR40][R8.64+0x122], R35 ;  /* 0x0001222308004986 */ /* 0x0003e8000c101528 */
[----:B------:R1:W-:Y:S04]  /*d750*/  @P0 STG.E.U16 desc[UR40][R14.64+0x132], R37 ;  /* 0x000132250e000986 */ /* 0x0003e8000c101528 */
[----:B------:R1:W-:Y:S04]  /*d760*/  @P1 STG.E.U16 desc[UR40][R14.64+0x130], R36 ;  /* 0x000130240e001986 */ /* 0x0003e8000c101528 */
[----:B------:R1:W-:Y:S04]  /*d770*/  @P5 STG.E.U16 desc[UR40][R8.64+0x130], R38 ;  /* 0x0001302608005986 */ /* 0x0003e8000c101528 */
[----:B------:R1:W-:Y:S02]  /*d780*/  @P6 STG.E.U16 desc[UR40][R8.64+0x132], R39 ;  /* 0x0001322708006986 */ /* 0x0003e4000c101528 */
.L_x_348:
[----:B------:R-:W-:Y:S05]  /*d790*/  BSYNC B0 ;  /* 0x0000000000007941 */ /* 0x000fea0003800000 */
.L_x_32:
[----:B------:R-:W-:Y:S01]  /*d7a0*/  ULDC UR4, c[0x0][0xc] ;  /* 0x0000030000047ab9 */ /* 0x000fe20000000800 */
[----:B------:R-:W-:Y:S01]  /*d7b0*/  ULDC UR5, c[0x0][0x10] ;  /* 0x0000040000057ab9 */ /* 0x000fe20000000800 */
[----:B------:R-:W2:Y:S01]  /*d7c0*/  LDC R3, c[0x0][0x14] ;  /* 0x00000500ff037b82 */ /* 0x000ea20000000800 */
[----:B------:R-:W-:Y:S01]  /*d7d0*/  UIMAD.WIDE.U32 UR4, UR4, UR5, URZ ;  /* 0x00000005040472a5 */ /* 0x000fe2000f8e003f */
[----:B01----:R-:W-:Y:S02]  /*d7e0*/  IMAD.MOV.U32 R4, RZ, RZ, R23 ;  /* 0x000000ffff047224 */ /* 0x003fe400078e0017 */
[----:B------:R-:W-:Y:S02]  /*d7f0*/  IMAD.MOV.U32 R5, RZ, RZ, R22 ;  /* 0x000000ffff057224 */ /* 0x000fe400078e0016 */
[----:B------:R-:W-:Y:S02]  /*d800*/  IMAD.MOV.U32 R19, RZ, RZ, -0x1 ;  /* 0xffffffffff137424 */ /* 0x000fe400078e00ff */
[----:B--2---:R-:W-:-:S04]  /*d810*/  IMAD.WIDE.U32 R4, R3, UR4, R4 ;  /* 0x0000000403047c25 */ /* 0x004fc8000f8e0004 */
[----:B------:R-:W-:Y:S01]  /*d820*/  IMAD R3, R3, UR5, RZ ;  /* 0x0000000503037c24 */ /* 0x000fe2000f8e02ff */
[----:B------:R-:W-:Y:S01]  /*d830*/  ULDC.64 UR4, c[0x0][0x650] ;  /* 0x0001940000047ab9 */ /* 0x000fe20000000a00 */
[----:B------:R-:W-:Y:S01]  /*d840*/  IMAD.MOV.U32 R23, RZ, RZ, R4 ;  /* 0x000000ffff177224 */ /* 0x000fe200078e0004 */
[----:B------:R-:W-:Y:S01]  /*d850*/  ISETP.GE.U32.AND P0, PT, R4, UR4, PT ;  /* 0x0000000404007c0c */ /* 0x000fe2000bf06070 */
[----:B------:R-:W-:Y:S02]  /*d860*/  IMAD.MOV.U32 R4, RZ, RZ, -0x1 ;  /* 0xffffffffff047424 */ /* 0x000fe400078e00ff */
[--C-:B------:R-:W-:Y:S01]  /*d870*/  IMAD.IADD R22, R5, 0x1, R3.reuse ;  /* 0x0000000105167824 */ /* 0x100fe200078e0203 */
[----:B------:R-:W-:Y:S02]  /*d880*/  PRMT R3, RZ, 0x7610, R3 ;  /* 0x00007610ff037816 */ /* 0x000fe40000000003 */
[----:B------:R0:W-:Y:S02]  /*d890*/  STL [R1+0x4], R4 ;  /* 0x0000040401007387 */ /* 0x0001e40000100800 */
[----:B------:R-:W-:-:S13]  /*d8a0*/  ISETP.GE.U32.AND.EX P0, PT, R22, UR5, PT, P0 ;  /* 0x0000000516007c0c */ /* 0x000fda000bf06100 */
[----:B0-----:R-:W-:Y:S05]  /*d8b0*/  @P0 BRA `(.L_x_349) ;  /* 0x0000000400740947 */ /* 0x001fea0003800000 */
[----:B------:R-:W0:Y:S01]  /*d8c0*/  S2R R20, SR_CTAID.X ;  /* 0x0000000000147919 */ /* 0x000e220000002500 */
[----:B---3--:R-:W1:Y:S01]  /*d8d0*/  LDC.64 R10, c[0x0][0x628] ;  /* 0x00018a00ff0a7b82 */ /* 0x008e620000000a00 */
[----:B------:R-:W-:Y:S01]  /*d8e0*/  ULDC UR4, c[0x0][0x150] ;  /* 0x0000540000047ab9 */ /* 0x000fe20000000800 */
[----:B------:R-:W-:Y:S01]  /*d8f0*/  IMAD.MOV.U32 R8, RZ, RZ, R23 ;  /* 0x000000ffff087224 */ /* 0x000fe200078e0017 */
[----:B------:R-:W2:Y:S01]  /*d900*/  S2R R24, SR_CTAID.Y ;  /* 0x0000000000187919 */ /* 0x000ea20000002600 */
[----:B------:R-:W-:-:S04]  /*d910*/  IMAD.MOV.U32 R9, RZ, RZ, R22 ;  /* 0x000000ffff097224 */ /* 0x000fc800078e0016 */
[----:B------:R-:W3:Y:S08]  /*d920*/  LDC R25, c[0x0][0x144] ;  /* 0x00005100ff197b82 */ /* 0x000ef00000000800 */
[----:B------:R-:W2:Y:S08]  /*d930*/  LDC R12, c[0x0][0x630] ;  /* 0x00018c00ff0c7b82 */ /* 0x000eb00000000800 */
[----:B------:R-:W2:Y:S01]  /*d940*/  LDC.64 R14, c[0x0][0x620] ;  /* 0x00018800ff0e7b82 */ /* 0x000ea20000000a00 */
[----:B-1----:R-:W-:-:S04]  /*d950*/  ISETP.NE.U32.AND P0, PT, R10, RZ, PT ;  /* 0x000000ff0a00720c */ /* 0x002fc80003f05070 */
[----:B------:R-:W-:Y:S02]  /*d960*/  ISETP.NE.AND.EX P0, PT, R11, RZ, PT, P0 ;  /* 0x000000ff0b00720c */ /* 0x000fe40003f05300 */
[----:B0-----:R-:W-:-:S05]  /*d970*/  I2FP.F32.U32 R0, R20 ;  /* 0x0000001400007245 */ /* 0x001fca0000201000 */
[----:B------:R-:W-:-:S04]  /*d980*/  FMUL R0, R0, UR4 ;  /* 0x0000000400007c20 */ /* 0x000fc80008400000 */
[----:B------:R0:W1:Y:S02]  /*d990*/  F2I.U32.TRUNC.NTZ R21, R0 ;  /* 0x0000000000157305 */ /* 0x000064000020f000 */
[----:B---3--:R-:W-:Y:S05]  /*d9a0*/  @!P0 BRA `(.L_x_350) ;  /* 0x0000000000288947 */ /* 0x008fea0003800000 */
[----:B0-----:R-:W0:Y:S02]  /*d9b0*/  LDC R0, c[0x0][0x634] ;  /* 0x00018d00ff007b82 */ /* 0x001e240000000800 */
        /* <DEDUP_REMOVED lines=9> */
.L_x_350:
[-CC-:B--2---:R-:W-:Y:S01]  /*da50*/  SHF.R.U64 R19, R8, R12.reuse, R9.reuse ;  /* 0x0000000c08137219 */ /* 0x184fe20000001209 */
[----:B------:R-:W2:Y:S01]  /*da60*/  LDC.64 R28, c[0x0][0x640] ;  /* 0x00019000ff1c7b82 */ /* 0x000ea20000000a00 */
[----:B0-----:R-:W-:Y:S01]  /*da70*/  SHF.R.U32.HI R0, RZ, R12, R9 ;  /* 0x0000000cff007219 */ /* 0x001fe20000011609 */
[----:B------:R-:W-:Y:S01]  /*da80*/  IMAD.MOV.U32 R4, RZ, RZ, R23 ;  /* 0x000000ffff047224 */ /* 0x000fe200078e0017 */
[----:B------:R-:W-:Y:S01]  /*da90*/  IADD3 R3, P0, RZ, -R19, RZ ;  /* 0x80000013ff037210 */ /* 0x000fe20007f1e0ff */
[----:B-1----:R-:W-:Y:S01]  /*daa0*/  IMAD.MOV R21, RZ, RZ, -R21 ;  /* 0x000000ffff157224 */ /* 0x002fe200078e0a15 */
[----:B------:R-:W-:Y:S01]  /*dab0*/  ULDC UR4, c[0x0][0x154] ;  /* 0x0000550000047ab9 */ /* 0x000fe20000000800 */
[----:B------:R-:W-:Y:S02]  /*dac0*/  IMAD.MOV.U32 R7, RZ, RZ, 0x1 ;  /* 0x00000001ff077424 */ /* 0x000fe400078e00ff */
[----:B------:R-:W0:Y:S01]  /*dad0*/  LDC R6, c[0x0][0x618] ;  /* 0x00018600ff067b82 */ /* 0x000e220000000800 */
[----:B------:R-:W-:-:S02]  /*dae0*/  IMAD.X R5, RZ, RZ, ~R0, P0 ;  /* 0x000000ffff057224 */ /* 0x000fc400000e0e00 */
[----:B------:R-:W-:Y:S02]  /*daf0*/  IMAD R21, R25, R21, R20 ;  /* 0x0000001519157224 */ /* 0x000fe400078e0214 */
[-C--:B------:R-:W-:Y:S02]  /*db00*/  IMAD R0, R5, R14.reuse, RZ ;  /* 0x0000000e05007224 */ /* 0x080fe400078e02ff */
[----:B------:R-:W-:Y:S01]  /*db10*/  IMAD.MOV.U32 R5, RZ, RZ, R22 ;  /* 0x000000ffff057224 */ /* 0x000fe200078e0016 */
[----:B------:R-:W1:Y:S01]  /*db20*/  LDC R8, c[0x0][0x608] ;  /* 0x00018200ff087b82 */ /* 0x000e620000000800 */
[----:B------:R-:W-:-:S04]  /*db30*/  IMAD.WIDE.U32 R4, R3, R14, R4 ;  /* 0x0000000e03047225 */ /* 0x000fc800078e0004 */
[----:B------:R-:W-:-:S03]  /*db40*/  IMAD R3, R3, R15, R0 ;  /* 0x0000000f03037224 */ /* 0x000fc600078e0200 */
[----:B------:R-:W3:Y:S01]  /*db50*/  LDC R26, c[0x0][0x658] ;  /* 0x00019600ff1a7b82 */ /* 0x000ee20000000800 */
[----:B------:R-:W-:Y:S01]  /*db60*/  I2FP.F32.U32 R0, R24 ;  /* 0x0000001800007245 */ /* 0x000fe20000201000 */
[----:B------:R-:W-:Y:S01]  /*db70*/  IMAD.IADD R3, R5, 0x1, R3 ;  /* 0x0000000105037824 */ /* 0x000fe200078e0203 */
[----:B--2---:R-:W-:Y:S01]  /*db80*/  ISETP.NE.U32.AND P0, PT, R28, RZ, PT ;  /* 0x000000ff1c00720c */ /* 0x004fe20003f05070 */
[----:B------:R-:W-:Y:S02]  /*db90*/  IMAD.MOV.U32 R5, RZ, RZ, -0x1 ;  /* 0xffffffffff057424 */ /* 0x000fe400078e00ff */
[----:B------:R-:W-:Y:S02]  /*dba0*/  FMUL R0, R0, UR4 ;  /* 0x0000000400007c20 */ /* 0x000fe40008400000 */
[----:B------:R-:W2:Y:S01]  /*dbb0*/  LDC R15, c[0x0][0x148] ;  /* 0x00005200ff0f7b82 */ /* 0x000ea20000000800 */
[----:B0-----:R-:W-:Y:S01]  /*dbc0*/  SHF.R.U64 R12, R4, R6, R3 ;  /* 0x00000006040c7219 */ /* 0x001fe20000001203 */
[----:B------:R0:W0:Y:S01]  /*dbd0*/  F2I.U32.TRUNC.NTZ R13, R0 ;  /* 0x00000000000d7305 */ /* 0x000022000020f000 */
[----:B------:R-:W-:-:S02]  /*dbe0*/  ISETP.NE.AND.EX P0, PT, R29, RZ, PT, P0 ;  /* 0x000000ff1d00720c */ /* 0x000fc40003f05300 */
[----:B------:R-:W-:-:S03]  /*dbf0*/  SHF.R.U32.HI R3, RZ, R6, R3 ;  /* 0x00000006ff037219 */ /* 0x000fc60000011603 */
[----:B------:R-:W0:Y:S01]  /*dc00*/  LDC R20, c[0x0][0x600] ;  /* 0x00018000ff147b82 */ /* 0x000e220000000800 */
[-CC-:B-1----:R-:W-:Y:S02]  /*dc10*/  SHF.R.U64 R10, R12, R8.reuse, R3.reuse ;  /* 0x000000080c0a7219 */ /* 0x182fe40000001203 */
[----:B------:R-:W-:-:S05]  /*dc20*/  SHF.R.U32.HI R3, RZ, R8, R3 ;  /* 0x00000008ff037219 */ /* 0x000fca0000011603 */
[----:B------:R-:W1:Y:S01]  /*dc30*/  LDC R27, c[0x0][0x648] ;  /* 0x00019200ff1b7b82 */ /* 0x000e620000000800 */
[-C--:B---3--:R-:W-:Y:S02]  /*dc40*/  SHF.L.U32 R4, R5, R26.reuse, RZ ;  /* 0x0000001a05047219 */ /* 0x088fe400000006ff */
[-CC-:B------:R-:W-:Y:S02]  /*dc50*/  SHF.R.U64 R14, R10, R26.reuse, R3.reuse ;  /* 0x0000001a0a0e7219 */ /* 0x180fe40000001203 */
[----:B------:R-:W-:Y:S02]  /*dc60*/  SHF.R.U32.HI R5, RZ, R26, R3 ;  /* 0x0000001aff057219 */ /* 0x000fe40000011603 */
[----:B------:R-:W-:Y:S01]  /*dc70*/  LOP3.LUT R25, RZ, R4, RZ, 0x33, !PT ;  /* 0x00000004ff197212 */ /* 0x000fe200078e33ff */
[----:B------:R-:W3:Y:S01]  /*dc80*/  LDC R30, c[0x0][0x638] ;  /* 0x00018e00ff1e7b82 */ /* 0x000ee20000000800 */
[----:B------:R-:W-:Y:S01]  /*dc90*/  SHF.L.U32 R26, R7, R26, RZ ;  /* 0x0000001a071a7219 */ /* 0x000fe200000006ff */
[----:B------:R-:W-:-:S06]  /*dca0*/  IMAD.MOV.U32 R4, RZ, RZ, R14 ;  /* 0x000000ffff047224 */ /* 0x000fcc00078e000e */
[----:B------:R-:W0:Y:S01]  /*dcb0*/  LDC R31, c[0x0][0x610] ;  /* 0x00018400ff1f7b82 */ /* 0x000e220000000800 */
        /* <DEDUP_REMOVED lines=11> */
.L_x_351:
[----:B------:R-:W4:Y:S01]  /*dd70*/  LDC R3, c[0x0][0x65c] ;  /* 0x00019700ff037b82 */ /* 0x000f220000000800 */
[----:B01----:R-:W-:Y:S01]  /*dd80*/  SHF.R.U64 R0, R4, R27, R5 ;  /* 0x0000001b04007219 */ /* 0x003fe20000001205 */
[----:B------:R-:W-:Y:S01]  /*dd90*/  VIADD R7, R20, 0xffffffff ;  /* 0xffffffff14077836 */ /* 0x000fe20000000000 */
[----:B------:R-:W-:Y:S01]  /*dda0*/  LOP3.LUT R5, R10, R25, RZ, 0xc0, !PT ;  /* 0x000000190a057212 */ /* 0x000fe200078ec0ff */
[----:B------:R-:W-:Y:S02]  /*ddb0*/  IMAD.MOV R13, RZ, RZ, -R13 ;  /* 0x000000ffff0d7224 */ /* 0x000fe400078e0a0d */
[----:B------:R-:W-:Y:S01]  /*ddc0*/  IMAD.MOV.U32 R4, RZ, RZ, 0x1 ;  /* 0x00000001ff047424 */ /* 0x000fe200078e00ff */
[----:B------:R-:W-:Y:S02]  /*ddd0*/  LOP3.LUT R12, R12, R7, RZ, 0xc0, !PT ;  /* 0x000000070c0c7212 */ /* 0x000fe400078ec0ff */
[----:B----4-:R-:W-:Y:S01]  /*dde0*/  ISETP.NE.AND P0, PT, R3, 0x1, PT ;  /* 0x000000010300780c */ /* 0x010fe20003f05270 */
[----:B------:R-:W-:-:S02]  /*ddf0*/  IMAD.MOV R3, RZ, RZ, -R0 ;  /* 0x000000ffff037224 */ /* 0x000fc400078e0a00 */
[----:B------:R-:W-:Y:S02]  /*de00*/  IMAD R0, R26, R0, R5 ;  /* 0x000000001a007224 */ /* 0x000fe400078e0205 */
[----:B---3--:R-:W-:-:S04]  /*de10*/  IMAD R3, R3, R30, R14 ;  /* 0x0000001e03037224 */ /* 0x008fc800078e020e */
[----:B------:R-:W-:Y:S01]  /*de20*/  IMAD R5, R3, R20, R12 ;  /* 0x0000001403057224 */ /* 0x000fe200078e020c */
[----:B------:R-:W-:-:S03]  /*de30*/  PRMT R3, R4, 0x7610, R3 ;  /* 0x0000761004037816 */ /* 0x000fc60000000003 */
[----:B--2---:R-:W-:-:S04]  /*de40*/  @P0 IMAD R21, R15, R13, R24 ;  /* 0x0000000d0f150224 */ /* 0x004fc800078e0218 */
[----:B------:R-:W-:-:S05]  /*de50*/  IMAD R0, R0, R31, R21 ;  /* 0x0000001f00007224 */ /* 0x000fca00078e0215 */
[----:B------:R-:W-:Y:S02]  /*de60*/  SEL R4, R5, R0, !P0 ;  /* 0x0000000005047207 */ /* 0x000fe40004000000 */
[----:B------:R-:W-:-:S03]  /*de70*/  SEL R0, R0, R5, !P0 ;  /* 0x0000000500007207 */ /* 0x000fc60004000000 */
[----:B------:R0:W-:Y:S04]  /*de80*/  STL [R1+0x4], R4 ;  /* 0x0000040401007387 */ /* 0x0001e80000100800 */
.L_x_349:
[----:B------:R2:W-:Y:S01]  /*de90*/  STL [R1], R0 ;  /* 0x0000000001007387 */ /* 0x0005e20000100800 */
[----:B------:R-:W-:-:S13]  /*dea0*/  LOP3.LUT P0, RZ, R3, 0xff, RZ, 0xc0, !PT ;  /* 0x000000ff03ff7812 */ /* 0x000fda000780c0ff */
[----:B--2---:R-:W-:Y:S05]  /*deb0*/  @P0 BRA `(.L_x_352) ;  /* 0xffffff3000fc0947 */ /* 0x004fea000383ffff */
[----:B------:R-:W-:Y:S05]  /*dec0*/  EXIT ;  /* 0x000000000000794d */ /* 0x000fea0003800000 */
.L_x_7:
[----:B0-----:R-:W-:Y:S01]  /*ded0*/  ULDC.64 UR4, c[0x0][0x650] ;  /* 0x0001940000047ab9 */ /* 0x001fe20000000a00 */
[----:B------:R-:W-:Y:S01]  /*dee0*/  PRMT R2, RZ, 0x7610, R2 ;  /* 0x00007610ff027816 */ /* 0x000fe20000000002 */
[----:B------:R-:W-:Y:S01]  /*def0*/  IMAD.MOV.U32 R12, RZ, RZ, -0x1 ;  /* 0xffffffffff0c7424 */ /* 0x000fe200078e00ff */
[----:B------:R-:W-:Y:S01]  /*df00*/  ISETP.GE.U32.AND P0, PT, R23, UR4, PT ;  /* 0x0000000417007c0c */ /* 0x000fe2000bf06070 */
[----:B------:R-:W-:Y:S02]  /*df10*/  IMAD.MOV.U32 R17, RZ, RZ, -0x1 ;  /* 0xffffffffff117424 */ /* 0x000fe400078e00ff */
[----:B------:R-:W-:Y:S01]  /*df20*/  IMAD.MOV.U32 R13, RZ, RZ, -0x1 ;  /* 0xffffffffff0d7424 */ /* 0x000fe200078e00ff */
[----:B------:R-:W-:-:S13]  /*df30*/  ISETP.GE.U32.AND.EX P0, PT, R22, UR5, PT, P0 ;  /* 0x0000000516007c0c */ /* 0x000fda000bf06100 */
[----:B------:R-:W-:Y:S05]  /*df40*/  @P0 BRA `(.L_x_353) ;  /* 0x0000000400380947 */ /* 0x000fea0003800000 */
        /* <DEDUP_REMOVED lines=18> */
.L_x_354:
[----:B------:R-:W0:Y:S01]  /*e070*/  LDC.64 R26, c[0x0][0x640] ;  /* 0x00019000ff1a7b82 */ /* 0x000e220000000a00 */
[-C--:B------:R-:W-:Y:S01]  /*e080*/  SHF.R.U64 R16, R12, R6.reuse, R13 ;  /* 0x000000060c107219 */ /* 0x080fe2000000120d */
[----:B------:R-:W-:Y:S01]  /*e090*/  IMAD.MOV.U32 R8, RZ, RZ, R23 ;  /* 0x000000ffff087224 */ /* 0x000fe200078e0017 */
[----:B------:R-:W-:Y:S01]  /*e0a0*/  SHF.R.U32.HI R2, RZ, R6, R13 ;  /* 0x00000006ff027219 */ /* 0x000fe2000001160d */
[----:B------:R-:W-:Y:S01]  /*e0b0*/  IMAD.MOV.U32 R28, RZ, RZ, 0x1 ;  /* 0x00000001ff1c7424 */ /* 0x000fe200078e00ff */
        /* <DEDUP_REMOVED lines=9> */
[----:B0-----:R-:W-:-:S03]  /*e150*/  ISETP.NE.U32.AND P0, PT, R26, RZ, PT ;  /* 0x000000ff1a00720c */ /* 0x001fc60003f05070 */
[----:B------:R-:W-:Y:S01]  /*e160*/  IMAD.IADD R9, R9, 0x1, R11 ;  /* 0x0000000109097824 */ /* 0x000fe200078e020b */
[----:B------:R-:W-:Y:S02]  /*e170*/  ISETP.NE.AND.EX P0, PT, R27, RZ, PT, P0 ;  /* 0x000000ff1b00720c */ /* 0x000fe40003f05300 */
[----:B------:R-:W0:Y:S02]  /*e180*/  LDC R20, c[0x0][0x600] ;  /* 0x00018000ff147b82 */ /* 0x000e240000000800 */
[-CC-:B-1----:R-:W-:Y:S01]  /*e190*/  SHF.R.U64 R6, R8, R10.reuse, R9.reuse ;  /* 0x0000000a08067219 */ /* 0x182fe20000001209 */
[----:B------:R-:W-:Y:S01]  /*e1a0*/  IMAD.MOV.U32 R8, RZ, RZ, -0x1 ;  /* 0xffffffffff087424 */ /* 0x000fe200078e00ff */
[----:B------:R-:W-:-:S04]  /*e1b0*/  SHF.R.U32.HI R9, RZ, R10, R9 ;  /* 0x0000000aff097219 */ /* 0x000fc80000011609 */
[----:B------:R-:W1:Y:S01]  /*e1c0*/  LDC R21, c[0x0][0x648] ;  /* 0x00019200ff157b82 */ /* 0x000e620000000800 */
[-CC-:B--2---:R-:W-:Y:S02]  /*e1d0*/  SHF.R.U64 R17, R6, R12.reuse, R9.reuse ;  /* 0x0000000c06117219 */ /* 0x184fe40000001209 */
[----:B------:R-:W-:-:S05]  /*e1e0*/  SHF.R.U32.HI R2, RZ, R12, R9 ;  /* 0x0000000cff027219 */ /* 0x000fca0000011609 */
[----:B------:R-:W2:Y:S01]  /*e1f0*/  LDC R24, c[0x0][0x638] ;  /* 0x00018e00ff187b82 */ /* 0x000ea20000000800 */
[-C--:B---3--:R-:W-:Y:S02]  /*e200*/  SHF.L.U32 R8, R8, R25.reuse, RZ ;  /* 0x0000001908087219 */ /* 0x088fe400000006ff */
[-CC-:B------:R-:W-:Y:S02]  /*e210*/  SHF.R.U64 R19, R17, R25.reuse, R2.reuse ;  /* 0x0000001911137219 */ /* 0x180fe40000001202 */
[----:B------:R-:W-:Y:S02]  /*e220*/  LOP3.LUT R30, RZ, R8, RZ, 0x33, !PT ;  /* 0x00000008ff1e7212 */ /* 0x000fe400078e33ff */
[----:B------:R-:W-:Y:S01]  /*e230*/  SHF.R.U32.HI R9, RZ, R25, R2 ;  /* 0x00000019ff097219 */ /* 0x000fe20000011602 */
[----:B------:R-:W3:Y:S01]  /*e240*/  LDC R29, c[0x0][0x610] ;  /* 0x00018400ff1d7b82 */ /* 0x000ee20000000800 */
[----:B------:R-:W-:Y:S01]  /*e250*/  IMAD.MOV.U32 R8, RZ, RZ, R19 ;  /* 0x000000ffff087224 */ /* 0x000fe200078e0013 */
[----:B------:R-:W-:Y:S06]  /*e260*/  @!P0 BRA `(.L_x_355) ;  /* 0x0000000000288947 */ /* 0x000fec0003800000 */
        /* <DEDUP_REMOVED lines=10> */
.L_x_355:
[----:B------:R-:W4:Y:S01]  /*e310*/  LDC R2, c[0x0][0x65c] ;  /* 0x00019700ff027b82 */ /* 0x000f220000000800 */
[----:B-1----:R-:W-:Y:S01]  /*e320*/  SHF.R.U64 R5, R8, R21, R9 ;  /* 0x0000001508057219 */ /* 0x002fe20000001209 */
[----:B0-----:R-:W-:Y:S01]  /*e330*/  VIADD R9, R20, 0xffffffff ;  /* 0xffffffff14097836 */ /* 0x001fe20000000000 */
[----:B------:R-:W-:Y:S01]  /*e340*/  SHF.L.U32 R28, R28, R25, RZ ;  /* 0x000000191c1c7219 */ /* 0x000fe200000006ff */
[----:B------:R-:W-:Y:S02]  /*e350*/  IMAD.MOV.U32 R13, RZ, RZ, R16 ;  /* 0x000000ffff0d7224 */ /* 0x000fe400078e0010 */
[----:B------:R-:W-:Y:S01]  /*e360*/  IMAD.MOV R8, RZ, RZ, -R5 ;  /* 0x000000ffff087224 */ /* 0x000fe200078e0a05 */
[----:B----4-:R-:W-:Y:S02]  /*e370*/  ISETP.NE.AND P0, PT, R2, 0x1, PT ;  /* 0x000000010200780c */ /* 0x010fe40003f05270 */
[----:B------:R-:W-:-:S11]  /*e380*/  LOP3.LUT R2, R17, R30, RZ, 0xc0, !PT ;  /* 0x0000001e11027212 */ /* 0x000fd600078ec0ff */
[----:B------:R-:W-:Y:S02]  /*e390*/  @P0 IMAD R3, R7, R14, R4 ;  /* 0x0000000e07030224 */ /* 0x000fe400078e0204 */
[----:B------:R-:W-:Y:S01]  /*e3a0*/  IMAD R4, R28, R5, R2 ;  /* 0x000000051c047224 */ /* 0x000fe200078e0202 */
[----:B------:R-:W-:Y:S01]  /*e3b0*/  LOP3.LUT R5, R6, R9, RZ, 0xc0, !PT ;  /* 0x0000000906057212 */ /* 0x000fe200078ec0ff */
[----:B--2---:R-:W-:Y:S02]  /*e3c0*/  IMAD R2, R8, R24, R19 ;  /* 0x0000001808027224 */ /* 0x004fe400078e0213 */
[----:B---3--:R-:W-:Y:S02]  /*e3d0*/  IMAD R3, R4, R29, R3 ;  /* 0x0000001d04037224 */ /* 0x008fe400078e0203 */
[----:B------:R-:W-:Y:S02]  /*e3e0*/  IMAD R12, R2, R20, R5 ;  /* 0x00000014020c7224 */ /* 0x000fe400078e0205 */
[----:B------:R-:W-:-:S03]  /*e3f0*/  IMAD.MOV.U32 R4, RZ, RZ, 0x1 ;  /* 0x00000001ff047424 */ /* 0x000fc600078e00ff */
[----:B------:R-:W-:Y:S02]  /*e400*/  SEL R17, R12, R3, !P0 ;  /* 0x000000030c117207 */ /* 0x000fe40004000000 */
[----:B------:R-:W-:Y:S02]  /*e410*/  PRMT R2, R4, 0x7610, R2 ;  /* 0x0000761004027816 */ /* 0x000fe40000000002 */
[----:B------:R-:W-:-:S07]  /*e420*/  SEL R12, R3, R12, !P0 ;  /* 0x0000000c030c7207 */ /* 0x000fce0004000000 */
.L_x_353:
[----:B------:R-:W-:-:S08]  /*e430*/  NOP ;  /* 0x0000000000007918 */ /* 0x000fd00000000000 */
[----:B------:R-:W0:-:S00]  /*e440*/  USETMAXREG.DEALLOC.CTAPOOL 0x28 ;  /* 0x00000028000079c8 */ /* 0x000e0000080e0500 */
[----:B0-----:R-:W-:-:S13]  /*e450*/  ISETP.NE.AND P0, PT, R0, RZ, PT ;  /* 0x000000ff0000720c */ /* 0x001fda0003f05270 */
[----:B------:R-:W-:Y:S05]  /*e460*/  @P0 EXIT ;  /* 0x000000000000094d */ /* 0x000fea0003800000 */
[----:B------:R-:W-:Y:S01]  /*e470*/  LOP3.LUT P0, RZ, R2, 0xff, RZ, 0xc0, !PT ;  /* 0x000000ff02ff7812 */ /* 0x000fe2000780c0ff */
[----:B------:R-:W-:Y:S02]  /*e480*/  IMAD.MOV.U32 R0, RZ, RZ, 0x1 ;  /* 0x00000001ff007424 */ /* 0x000fe400078e00ff */
[----:B------:R-:W-:-:S10]  /*e490*/  IMAD.MOV.U32 R10, RZ, RZ, RZ ;  /* 0x000000ffff0a7224 */ /* 0x000fd400078e00ff */
[----:B------:R-:W-:Y:S05]  /*e4a0*/  @!P0 BRA `(.L_x_356) ;  /* 0x0000000c00488947 */ /* 0x000fea0003800000 */
[----:B------:R-:W0:Y:S01]  /*e4b0*/  LDC R0, c[0x0][0x28c] ;  /* 0x0000a300ff007b82 */ /* 0x000e220000000800 */
[----:B------:R-:W1:Y:S01]  /*e4c0*/  S2R R8, SR_CgaCtaId ;  /* 0x0000000000087919 */ /* 0x000e620000008800 */
[----:B------:R-:W-:Y:S01]  /*e4d0*/  ULDC UR5, c[0x0][0x600] ;  /* 0x0001800000057ab9 */ /* 0x000fe20000000800 */
[----:B------:R-:W-:Y:S01]  /*e4e0*/  ULDC UR4, c[0x0][0xc] ;  /* 0x0000030000047ab9 */ /* 0x000fe20000000800 */
[----:B------:R-:W-:Y:S01]  /*e4f0*/  UIADD3 UR16, UR5, -0x1, URZ ;  /* 0xffffffff05107890 */ /* 0x000fe2000fffe03f */
[----:B------:R-:W-:Y:S01]  /*e500*/  BSSY B0, `(.L_x_356) ;  /* 0x00000cc000007945 */ /* 0x000fe20003800000 */
[----:B------:R-:W-:Y:S01]  /*e510*/  ULDC UR6, c[0x0][0x658] ;  /* 0x0001960000067ab9 */ /* 0x000fe20000000800 */
[----:B------:R-:W-:Y:S01]  /*e520*/  ULDC UR5, c[0x0][0x10] ;  /* 0x0000040000057ab9 */ /* 0x000fe20000000800 */
[----:B------:R-:W-:Y:S01]  /*e530*/  UMOV UR7, 0xffffffff ;  /* 0xffffffff00077882 */ /* 0x000fe20000000000 */
[----:B------:R-:W-:Y:S01]  /*e540*/  UMOV UR8, 0x1 ;  /* 0x0000000100087882 */ /* 0x000fe20000000000 */
[----:B------:R-:W-:Y:S01]  /*e550*/  UIMAD.WIDE.U32 UR4, UR4, UR5, URZ ;  /* 0x00000005040472a5 */ /* 0x000fe2000f8e003f */
[----:B------:R-:W-:Y:S01]  /*e560*/  IMAD.MOV.U32 R11, RZ, RZ, 0x1 ;  /* 0x00000001ff0b7424 */ /* 0x000fe200078e00ff */
[----:B------:R-:W-:Y:S01]  /*e570*/  USHF.L.U32 UR7, UR7, UR6, URZ ;  /* 0x0000000607077299 */ /* 0x000fe2000800063f */
[----:B------:R-:W-:Y:S01]  /*e580*/  LOP3.LUT R6, R18, 0x2, RZ, 0xfc, !PT ;  /* 0x0000000212067812 */ /* 0x000fe200078efcff */
[----:B------:R-:W-:Y:S01]  /*e590*/  USHF.L.U32 UR18, UR8, UR6, URZ ;  /* 0x0000000608127299 */ /* 0x000fe2000800063f */
[----:B------:R-:W-:Y:S01]  /*e5a0*/  IMAD.MOV.U32 R10, RZ, RZ, RZ ;  /* 0x000000ffff0a7224 */ /* 0x000fe200078e00ff */
[----:B------:R-:W-:Y:S01]  /*e5b0*/  ULOP3.LUT UR17, URZ, UR7, URZ, 0x33, !UPT ;  /* 0x000000073f117292 */ /* 0x000fe2000f8e333f */
[----:B------:R-:W-:Y:S01]  /*e5c0*/  ULDC UR6, c[0x0][0x14] ;  /* 0x0000050000067ab9 */ /* 0x000fe20000000800 */
[----:B------:R-:W-:Y:S01]  /*e5d0*/  ULDC.64 UR22, c[0x0][0x198] ;  /* 0x0000660000167ab9 */ /* 0x000fe20000000a00 */
[----:B------:R-:W-:-:S02]  /*e5e0*/  UIMAD.WIDE.U32 UR20, UR4, UR6, URZ ;  /* 0x00000006041472a5 */ /* 0x000fc4000f8e003f */
[----:B------:R-:W-:Y:S01]  /*e5f0*/  UIMAD UR13, UR5, UR6, URZ ;  /* 0x00000006050d72a4 */ /* 0x000fe2000f8e023f */
[----:B0-----:R-:W-:-:S03]  /*e600*/  VIADD R0, R0, 0x3f ;  /* 0x0000003f00007836 */ /* 0x001fc60000000000 */
[----:B------:R-:W-:Y:S02]  /*e610*/  UIADD3 UR13, UR21, UR13, URZ ;  /* 0x0000000d150d7290 */ /* 0x000fe4000fffe03f */
[----:B------:R-:W-:-:S04]  /*e620*/  SHF.R.S32.HI R3, RZ, 0x1f, R0 ;  /* 0x0000001fff037819 */ /* 0x000fc80000011400 */
[----:B------:R-:W-:Y:S01]  /*e630*/  LEA.HI R3, R3, R0, RZ, 0x6 ;  /* 0x0000000003037211 */ /* 0x000fe200078f30ff */
[----:B------:R-:W-:Y:S01]  /*e640*/  IMAD.MOV.U32 R0, RZ, RZ, 0x1 ;  /* 0x00000001ff007424 */ /* 0x000fe200078e00ff */
[----:B-1----:R-:W-:Y:S02]  /*e650*/  LOP3.LUT R8, R8, 0x1, RZ, 0xc0, !PT ;  /* 0x0000000108087812 */ /* 0x002fe400078ec0ff */
[----:B------:R-:W-:-:S05]  /*e660*/  SHF.R.S32.HI R7, RZ, 0x6, R3 ;  /* 0x00000006ff077819 */ /* 0x000fca0000011403 */
[----:B------:R-:W-:-:S07]  /*e670*/  VIADD R9, R7, 0x1 ;  /* 0x0000000107097836 */ /* 0x000fce0000000000 */
.L_x_367:
[----:B------:R-:W-:-:S03]  /*e680*/  UMOV UR4, 0xffffffff ;  /* 0xffffffff00047882 */ /* 0x000fc60000000000 */
[----:B------:R-:W-:Y:S05]  /*e690*/  BRA.DIV UR4, `(.L_x_357) ;  /* 0x0000000e04dc7947 */ /* 0x000fea000b800000 */
[----:B------:R-:W-:-:S13]  /*e6a0*/  ELECT P6, URZ, PT ;  /* 0x00000000003f782f */ /* 0x000fda00038c0000 */
.L_x_379:
[----:B------:R-:W0:Y:S01]  /*e6b0*/  LDC R2, c[0x0][0x28c] ;  /* 0x0000a300ff027b82 */ /* 0x000e220000000800 */
[----:B------:R-:W-:Y:S01]  /*e6c0*/  BSSY B1, `(.L_x_358) ;  /* 0x000003b000017945 */ /* 0x000fe20003800000 */
[----:B0-----:R-:W-:-:S13]  /*e6d0*/  ISETP.LT.OR P6, PT, R2, 0x1, !P6 ;  /* 0x000000010200780c */ /* 0x001fda00077c1670 */
[----:B------:R-:W-:Y:S05]  /*e6e0*/  @P6 BRA `(.L_x_359) ;  /* 0x0000000000e06947 */ /* 0x000fea0003800000 */
[----:B------:R-:W-:Y:S02]  /*e6f0*/  IMAD R17, R17, 0x2, R8 ;  /* 0x0000000211117824 */ /* 0x000fe400078e0208 */
[----:B------:R-:W-:Y:S02]  /*e700*/  IMAD R14, R12, 0xc0, RZ ;  /* 0x000000c00c0e7824 */ /* 0x000fe400078e02ff */
[----:B------:R-:W-:Y:S02]  /*e710*/  IMAD.MOV.U32 R19, RZ, RZ, RZ ;  /* 0x000000ffff137224 */ /* 0x000fe400078e00ff */
[----:B------:R-:W-:Y:S02]  /*e720*/  IMAD.MOV.U32 R2, RZ, RZ, R9 ;  /* 0x000000ffff027224 */ /* 0x000fe400078e0009 */
[----:B------:R-:W-:Y:S02]  /*e730*/  IMAD.MOV.U32 R3, RZ, RZ, R0 ;  /* 0x000000ffff037224 */ /* 0x000fe400078e0000 */
[----:B------:R-:W-:-:S02]  /*e740*/  IMAD.MOV.U32 R5, RZ, RZ, R10 ;  /* 0x000000ffff057224 */ /* 0x000fc400078e000a */
[----:B------:R-:W-:-:S07]  /*e750*/  IMAD R17, R17, 0x50, RZ ;  /* 0x0000005011117824 */ /* 0x000fce00078e02ff */
.L_x_362:
[----:B------:R-:W0:Y:S01]  /*e760*/  S2R R15, SR_CgaCtaId ;  /* 0x00000000000f7919 */ /* 0x000e220000008800 */
[----:B------:R-:W-:Y:S01]  /*e770*/  MOV R4, 0x400 ;  /* 0x0000040000047802 */ /* 0x000fe20000000f00 */
[----:B------:R-:W1:Y:S03]  /*e780*/  S2R R12, SR_TID.X ;  /* 0x00000000000c7919 */ /* 0x000e660000002100 */
[----:B0-----:R-:W-:Y:S02]  /*e790*/  LEA R16, R15, R4, 0x18 ;  /* 0x000000040f107211 */ /* 0x001fe400078ec0ff */
[----:B------:R-:W-:Y:S02]  /*e7a0*/  SHF.L.U32 R4, R3, 0x1f, RZ ;  /* 0x0000001f03047819 */ /* 0x000fe400000006ff */
[----:B-1----:R-:W-:Y:S01]  /*e7b0*/  LOP3.LUT P1, RZ, R12, 0x7f, RZ, 0xc0, !PT ;  /* 0x0000007f0cff7812 */ /* 0x002fe2000782c0ff */
[----:B------:R-:W-:-:S04]  /*e7c0*/  IMAD R15, R5, 0x8, R16 ;  /* 0x00000008050f7824 */ /* 0x000fc800078e0210 */
[----:B------:R-:W0:Y:S08]  /*e7d0*/  SYNCS.PHASECHK.TRANS64.TRYWAIT P0, [R15+URZ+0x28], R4 ;  /* 0x000028040f0075a7 */ /* 0x000e30000800017f */
[----:B------:R-:W1:Y:S01]  /*e7e0*/  @!P1 LDC R12, c[0x0][0x500] ;  /* 0x00014000ff0c9b82 */ /* 0x000e620000000800 */
[----:B0-----:R-:W-:Y:S05]  /*e7f0*/  @!P0 BRA `(.L_x_360) ;  /* 0x0000000c00a48947 */ /* 0x001fea0003800000 */
.L_x_380:
[----:B0-----:R-:W-:Y:S01]  /*e800*/  PRMT R4, R6, 0x9910, RZ ;  /* 0x0000991006047816 */ /* 0x001fe200000000ff */
[----:B-1----:R0:W-:Y:S03]  /*e810*/  @!P1 SYNCS.ARRIVE.TRANS64 RZ, [R15+URZ], R12 ;  /* 0x0000000c0fff99a7 */ /* 0x0021e6000800003f */
[----:B------:R-:W-:-:S13]  /*e820*/  ISETP.NE.AND P0, PT, R4, 0x2, PT ;  /* 0x000000020400780c */ /* 0x000fda0003f05270 */
[----:B0-----:R-:W-:Y:S05]  /*e830*/  @P0 BRA `(.L_x_361) ;  /* 0x0000000000040947 */ /* 0x001fea0003800000 */
[----:B------:R-:W-:Y:S01]  /*e840*/  BPT.TRAP 0x1 ;  /* 0x000000040000795c */ /* 0x000fe20000300000 */
.L_x_361:
[----:B------:R-:W-:Y:S01]  /*e850*/  IMAD R4, R5, 0x2, R8 ;  /* 0x0000000205047824 */ /* 0x000fe200078e0208 */
[----:B------:R-:W-:Y:S01]  /*e860*/  R2UR UR9, R15 ;  /* 0x000000000f0972ca */ /* 0x000fe200000e0000 */
[--C-:B------:R-:W-:Y:S01]  /*e870*/  IMAD R12, R5, 0x6000, R16.reuse ;  /* 0x00006000050c7824 */ /* 0x100fe200078e0210 */
[----:B------:R-:W-:Y:S01]  /*e880*/  UIADD3 UR4, UP0, UR22, 0xf0, URZ ;  /* 0x000000f016047890 */ /* 0x000fe2000ff1e03f */
[----:B------:R-:W-:Y:S01]  /*e890*/  IMAD R4, R4, 0x1400, RZ ;  /* 0x0000140004047824 */ /* 0x000fe200078e02ff */
[----:B------:R-:W-:Y:S01]  /*e8a0*/  R2UR UR11, R14 ;  /* 0x000000000e0b72ca */ /* 0x000fe200000e0000 */
[----:B------:R-:W-:Y:S01]  /*e8b0*/  VIADD R2, R2, 0xffffffff ;  /* 0xffffffff02027836 */ /* 0x000fe20000000000 */
[----:B------:R-:W-:Y:S01]  /*e8c0*/  R2UR UR5, R12 ;  /* 0x000000000c0572ca */ /* 0x000fe200000e0000 */
[----:B------:R-:W-:Y:S01]  /*e8d0*/  IMAD R4, R4, 0x2, R16 ;  /* 0x0000000204047824 */ /* 0x000fe200078e0210 */
[----:B------:R-:W-:Y:S01]  /*e8e0*/  R2UR UR10, R19 ;  /* 0x00000000130a72ca */ /* 0x000fe200000e0000 */
[----:B------:R-:W-:Y:S01]  /*e8f0*/  UIADD3 UR24, UP1, UR22, 0x1f0, URZ ;  /* 0x000001f016187890 */ /* 0x000fe2000ff3e03f */
[----:B------:R-:W-:Y:S01]  /*e900*/  R2UR UR12, R13 ;  /* 0x000000000d0c72ca */ /* 0x000fe200000e0000 */
[----:B------:R-:W-:Y:S01]  /*e910*/  VIADD R5, R5, 0x1 ;  /* 0x0000000105057836 */ /* 0x000fe20000000000 */
[----:B------:R-:W-:Y:S01]  /*e920*/  R2UR UR8, R4 ;  /* 0x00000000040872ca */ /* 0x000fe200000e0000 */
[----:B------:R-:W-:Y:S01]  /*e930*/  UIADD3.X UR25, URZ, UR23, URZ, UP1, !UPT ;  /* 0x000000173f197290 */ /* 0x000fe20008ffe43f */
[----:B------:R-:W-:Y:S01]  /*e940*/  R2UR UR19, R17 ;  /* 0x00000000111372ca */ /* 0x000fe200000e0000 */
[----:B------:R-:W-:Y:S01]  /*e950*/  UMOV UR6, 0x0 ;  /* 0x0000000000067882 */ /* 0x000fe20000000000 */
[----:B------:R-:W-:Y:S01]  /*e960*/  ISETP.GT.AND P1, PT, R2, 0x1, PT ;  /* 0x000000010200780c */ /* 0x000fe20003f24270 */
[----:B------:R-:W-:Y:S01]  /*e970*/  UMOV UR7, 0x10000000 ;  /* 0x1000000000077882 */ /* 0x000fe20000000000 */
[----:B------:R-:W-:Y:S01]  /*e980*/  ISETP.NE.AND P0, PT, R5, 0x5, PT ;  /* 0x000000050500780c */ /* 0x000fe20003f05270 */
[----:B------:R-:W-:Y:S01]  /*e990*/  UIADD3 UR14, UR5, 0x100, URZ ;  /* 0x00000100050e7890 */ /* 0x000fe2000fffe03f */
[----:B------:R-:W-:Y:S01]  /*e9a0*/  VIADD R19, R19, 0x40 ;  /* 0x0000004013137836 */ /* 0x000fe20000000000 */
[----:B------:R-:W-:Y:S01]  /*e9b0*/  UIADD3.X UR5, URZ, UR23, URZ, UP0, !UPT ;  /* 0x000000173f057290 */ /* 0x000fe200087fe43f */
[----:B------:R-:W-:Y:S01]  /*e9c0*/  SEL R4, RZ, 0x1, P0 ;  /* 0x00000001ff047807 */ /* 0x000fe20000000000 */
[----:B------:R-:W-:Y:S01]  /*e9d0*/  UMOV UR26, 0x30000 ;  /* 0x00030000001a7882 */ /* 0x000fe20000000000 */
[----:B------:R-:W-:Y:S01]  /*e9e0*/  SEL R5, R5, RZ, P0 ;  /* 0x000000ff05057207 */ /* 0x000fe20000000000 */
[----:B------:R-:W-:Y:S01]  /*e9f0*/  UIADD3 UR15, UR8, 0x1e100, URZ ;  /* 0x0001e100080f7890 */ /* 0x000fe2000fffe03f */
[----:B------:R-:W-:-:S02]  /*ea00*/  LOP3.LUT R3, R3, R4, RZ, 0x3c, !PT ;  /* 0x0000000403037212 */ /* 0x000fc400078e3cff */
[----:B------:R-:W-:Y:S02]  /*ea10*/  UMOV UR8, UR14 ;  /* 0x0000000e00087c82 */ /* 0x000fe40008000000 */
[----:B------:R0:W-:Y:S02]  /*ea20*/  UTMALDG.3D [UR8], [UR4], desc[UR6] ;  /* 0x00000608040075b4 */ /* 0x0001e40008011000 */
[----:B0-----:R-:W-:Y:S01]  /*ea30*/  UMOV UR8, UR15 ;  /* 0x0000000f00087c82 */ /* 0x001fe20008000000 */
[----:B------:R-:W-:Y:S02]  /*ea40*/  UMOV UR11, UR19 ;  /* 0x00000013000b7c82 */ /* 0x000fe40008000000 */
[----:B------:R0:W-:Y:S02]  /*ea50*/  UTMALDG.3D.MULTICAST [UR8], [UR24], UR26, desc[UR6] ;  /* 0x00000608180073b4 */ /* 0x0001e4000801181a */
[----:B0-----:R-:W-:Y:S05]  /*ea60*/  @P1 BRA `(.L_x_362) ;  /* 0xfffffffc003c1947 */ /* 0x001fea000383ffff */
.L_x_359:
[----:B------:R-:W-:Y:S05]  /*ea70*/  BSYNC B1 ;  /* 0x0000000000017941 */ /* 0x000fea0003800000 */
.L_x_358:
[----:B------:R-:W-:Y:S01]  /*ea80*/  LOP3.LUT P1, RZ, R11, 0xff, RZ, 0xc0, !PT ;  /* 0x000000ff0bff7812 */ /* 0x000fe2000782c0ff */
[C---:B------:R-:W-:Y:S01]  /*ea90*/  IMAD.IADD R10, R7.reuse, 0x1, R10 ;  /* 0x00000001070a7824 */ /* 0x040fe200078e020a */
[----:B------:R-:W-:Y:S01]  /*eaa0*/  ULDC.64 UR4, c[0x0][0x650] ;  /* 0x0001940000047ab9 */ /* 0x000fe20000000a00 */
[C---:B------:R-:W-:Y:S01]  /*eab0*/  ISETP.GE.U32.AND P2, PT, R7.reuse, 0x5, PT ;  /* 0x000000050700780c */ /* 0x040fe20003f46070 */
[----:B------:R-:W-:Y:S01]  /*eac0*/  BSSY B1, `(.L_x_363) ;  /* 0x000006d000017945 */ /* 0x000fe20003800000 */
[----:B------:R-:W-:Y:S01]  /*ead0*/  IMAD.MOV.U32 R12, RZ, RZ, -0x1 ;  /* 0xffffffffff0c7424 */ /* 0x000fe200078e00ff */
[----:B------:R-:W-:Y:S01]  /*eae0*/  ISETP.GT.U32.AND P0, PT, R10, 0x4, PT ;  /* 0x000000040a00780c */ /* 0x000fe20003f04070 */
[----:B------:R-:W-:Y:S01]  /*eaf0*/  IMAD.MOV.U32 R17, RZ, RZ, -0x1 ;  /* 0xffffffffff117424 */ /* 0x000fe200078e00ff */
[----:B------:R-:W-:Y:S01]  /*eb00*/  PRMT R11, RZ, 0x7610, R11 ;  /* 0x00007610ff0b7816 */ /* 0x000fe2000000000b */
[----:B------:R-:W-:Y:S01]  /*eb10*/  IMAD.MOV.U32 R13, RZ, RZ, -0x1 ;  /* 0xffffffffff0d7424 */ /* 0x000fe200078e00ff */
[----:B------:R-:W-:-:S03]  /*eb20*/  ISETP.LT.U32.AND P0, PT, R7, 0x5, P0 ;  /* 0x000000050700780c */ /* 0x000fc60000701070 */
[----:B------:R-:W0:Y:S01]  /*eb30*/  @P1 S2R R3, SR_CgaCtaId ;  /* 0x0000000000031919 */ /* 0x000e220000008800 */
[----:B------:R-:W-:-:S04]  /*eb40*/  @P1 MOV R2, 0x400 ;  /* 0x0000040000021802 */ /* 0x000fc80000000f00 */
[----:B0-----:R-:W-:Y:S01]  /*eb50*/  @P1 LEA R4, R3, R2, 0x18 ;  /* 0x0000000203041211 */ /* 0x001fe200078ec0ff */
[----:B------:R-:W-:-:S03]  /*eb60*/  IMAD.WIDE.U32 R2, R10, -0x33333333, RZ ;  /* 0xcccccccd0a027825 */ /* 0x000fc600078e00ff */
[----:B------:R0:W-:Y:S01]  /*eb70*/  @P1 SYNCS.ARRIVE.TRANS64.A1T0 RZ, [R4+URZ+0x68], RZ ;  /* 0x000068ff04ff19a7 */ /* 0x0001e2000810003f */
[----:B------:R-:W-:Y:S02]  /*eb80*/  IADD3 R23, P1, R23, UR20, RZ ;  /* 0x0000001417177c10 */ /* 0x000fe4000ff3e0ff */
[----:B------:R-:W-:Y:S02]  /*eb90*/  SHF.R.U32.HI R5, RZ, 0x2, R3 ;  /* 0x00000002ff057819 */ /* 0x000fe40000011603 */
[----:B------:R-:W-:Y:S02]  /*eba0*/  SEL R3, RZ, 0x1, !P0 ;  /* 0x00000001ff037807 */ /* 0x000fe40004000000 */
[----:B------:R-:W-:Y:S01]  /*ebb0*/  IADD3.X R22, R22, UR13, RZ, P1, !PT ;  /* 0x0000000d16167c10 */ /* 0x000fe20008ffe4ff */
[----:B------:R-:W-:Y:S01]  /*ebc0*/  IMAD R10, R5, -0x5, R10 ;  /* 0xfffffffb050a7824 */ /* 0x000fe200078e020a */
[----:B------:R-:W-:Y:S02]  /*ebd0*/  ISETP.GE.U32.AND P0, PT, R23, UR4, PT ;  /* 0x0000000417007c0c */ /* 0x000fe4000bf06070 */
[----:B------:R-:W-:-:S02]  /*ebe0*/  LOP3.LUT R0, R0, R3, RZ, 0x3c, !PT ;  /* 0x0000000300007212 */ /* 0x000fc400078e3cff */
[----:B------:R-:W-:Y:S02]  /*ebf0*/  ISETP.GE.U32.AND.EX P0, PT, R22, UR5, PT, P0 ;  /* 0x0000000516007c0c */ /* 0x000fe4000bf06100 */
[----:B------:R-:W-:Y:S02]  /*ec00*/  @P2 LOP3.LUT R0, R0, 0x1, R5, 0x78, !PT ;  /* 0x0000000100002812 */ /* 0x000fe400078e7805 */
[----:B------:R-:W-:-:S09]  /*ec10*/  PRMT R2, RZ, 0x7610, R2 ;  /* 0x00007610ff027816 */ /* 0x000fd20000000002 */
[----:B0-----:R-:W-:Y:S05]  /*ec20*/  @P0 BRA `(.L_x_364) ;  /* 0x0000000400580947 */ /* 0x001fea0003800000 */
[----:B------:R-:W0:Y:S01]  /*ec30*/  S2R R14, SR_CTAID.X ;  /* 0x00000000000e7919 */ /* 0x000e220000002500 */
[----:B------:R-:W-:Y:S01]  /*ec40*/  ULDC.64 UR4, c[0x0][0x628] ;  /* 0x00018a0000047ab9 */ /* 0x000fe20000000a00 */
[----:B------:R-:W1:Y:S01]  /*ec50*/  LDC R15, c[0x0][0x144] ;  /* 0x00005100ff0f7b82 */ /* 0x000e620000000800 */
[----:B------:R-:W-:Y:S01]  /*ec60*/  ISETP.NE.U32.AND P0, PT, RZ, UR4, PT ;  /* 0x00000004ff007c0c */ /* 0x000fe2000bf05070 */
[----:B------:R-:W2:Y:S01]  /*ec70*/  S2R R12, SR_CTAID.Y ;  /* 0x00000000000c7919 */ /* 0x000ea20000002600 */
[----:B------:R-:W-:Y:S01]  /*ec80*/  ULDC UR7, c[0x0][0x630] ;  /* 0x00018c0000077ab9 */ /* 0x000fe20000000800 */
[----:B------:R-:W-:Y:S01]  /*ec90*/  ULDC UR8, c[0x0][0x150] ;  /* 0x0000540000087ab9 */ /* 0x000fe20000000800 */
[----:B------:R-:W-:Y:S01]  /*eca0*/  ISETP.NE.AND.EX P0, PT, RZ, UR5, PT, P0 ;  /* 0x00000005ff007c0c */ /* 0x000fe2000bf05300 */
[----:B------:R-:W-:Y:S02]  /*ecb0*/  IMAD.MOV.U32 R2, RZ, RZ, R23 ;  /* 0x000000ffff027224 */ /* 0x000fe400078e0017 */
[----:B------:R-:W-:Y:S01]  /*ecc0*/  IMAD.MOV.U32 R3, RZ, RZ, R22 ;  /* 0x000000ffff037224 */ /* 0x000fe200078e0016 */
[----:B0-----:R-:W-:-:S09]  /*ecd0*/  I2FP.F32.U32 R16, R14 ;  /* 0x0000000e00107245 */ /* 0x001fd20000201000 */
[----:B------:R-:W-:Y:S05]  /*ece0*/  @!P0 BRA `(.L_x_365) ;  /* 0x0000000000288947 */ /* 0x000fea0003800000 */
[----:B------:R-:W-:Y:S02]  /*ecf0*/  ULDC UR6, c[0x0][0x634] ;  /* 0x00018d0000067ab9 */ /* 0x000fe40000000800 */
[----:B------:R-:W-:-:S05]  /*ed00*/  IADD3 R3, P0, R23, UR6, RZ ;  /* 0x0000000617037c10 */ /* 0x000fca000ff1e0ff */
[----:B------:R-:W-:-:S04]  /*ed10*/  IMAD.X R13, RZ, RZ, R22, P0 ;  /* 0x000000ffff0d7224 */ /* 0x000fc800000e0616 */
[----:B------:R-:W-:-:S04]  /*ed20*/  IMAD.WIDE.U32 R4, R13, UR4, RZ ;  /* 0x000000040d047c25 */ /* 0x000fc8000f8e00ff */
[----:B------:R-:W-:-:S04]  /*ed30*/  IMAD.WIDE.U32 R4, P0, R3, UR5, R4 ;  /* 0x0000000503047c25 */ /* 0x000fc8000f800004 */
[----:B------:R-:W-:-:S04]  /*ed40*/  IMAD.WIDE.U32 R2, R3, UR4, RZ ;  /* 0x0000000403027c25 */ /* 0x000fc8000f8e00ff */
[----:B------:R-:W-:Y:S01]  /*ed50*/  IMAD.MOV.U32 R2, RZ, RZ, R5 ;  /* 0x000000ffff027224 */ /* 0x000fe200078e0005 */
[----:B------:R-:W-:Y:S01]  /*ed60*/  IADD3 RZ, P1, R3, R4, RZ ;  /* 0x0000000403ff7210 */ /* 0x000fe20007f3e0ff */
[----:B------:R-:W-:-:S04]  /*ed70*/  IMAD.X R3, RZ, RZ, RZ, P0 ;  /* 0x000000ffff037224 */ /* 0x000fc800000e06ff */
[----:B------:R-:W-:-:S08]  /*ed80*/  IMAD.WIDE.U32.X R2, R13, UR5, R2, P1 ;  /* 0x000000050d027c25 */ /* 0x000fd000088e0402 */
.L_x_365:
[----:B------:R-:W-:Y:S01]  /*ed90*/  FMUL R16, R16, UR8 ;  /* 0x0000000810107c20 */ /* 0x000fe20008400000 */
[--C-:B------:R-:W-:Y:S01]  /*eda0*/  SHF.R.U64 R13, R2, UR7, R3.reuse ;  /* 0x00000007020d7c19 */ /* 0x100fe20008001203 */
[----:B------:R-:W-:Y:S01]  /*edb0*/  ULDC.64 UR4, c[0x0][0x620] ;  /* 0x0001880000047ab9 */ /* 0x000fe20000000a00 */
[----:B------:R-:W-:Y:S01]  /*edc0*/  SHF.R.U32.HI R2, RZ, UR7, R3 ;  /* 0x00000007ff027c19 */ /* 0x000fe20008011603 */
[----:B------:R-:W-:Y:S01]  /*edd0*/  IMAD.MOV.U32 R3, RZ, RZ, R22 ;  /* 0x000000ffff037224 */ /* 0x000fe200078e0016 */
[----:B------:R-:W-:Y:S01]  /*ede0*/  IADD3 R17, P0, RZ, -R13, RZ ;  /* 0x8000000dff117210 */ /* 0x000fe20007f1e0ff */
[----:B------:R-:W0:Y:S01]  /*edf0*/  F2I.U32.TRUNC.NTZ R16, R16 ;  /* 0x0000001000107305 */ /* 0x000e22000020f000 */
[----:B------:R-:W-:-:S03]  /*ee00*/  ULDC.64 UR6, c[0x0][0x640] ;  /* 0x0001900000067ab9 */ /* 0x000fc60000000a00 */
[----:B------:R-:W-:Y:S01]  /*ee10*/  IMAD.X R2, RZ, RZ, ~R2, P0 ;  /* 0x000000ffff027224 */ /* 0x000fe200000e0e02 */
[----:B------:R-:W-:-:S03]  /*ee20*/  ISETP.NE.U32.AND P0, PT, RZ, UR6, PT ;  /* 0x00000006ff007c0c */ /* 0x000fc6000bf05070 */
[----:B------:R-:W-:Y:S01]  /*ee30*/  IMAD R2, R2, UR4, RZ ;  /* 0x0000000402027c24 */ /* 0x000fe2000f8e02ff */
[----:B------:R-:W-:-:S03]  /*ee40*/  ISETP.NE.AND.EX P0, PT, RZ, UR7, PT, P0 ;  /* 0x00000007ff007c0c */ /* 0x000fc6000bf05300 */
[C---:B------:R-:W-:Y:S01]  /*ee50*/  IMAD R5, R17.reuse, UR5, R2 ;  /* 0x0000000511057c24 */ /* 0x040fe2000f8e0202 */
[----:B------:R-:W-:Y:S01]  /*ee60*/  ULDC UR5, c[0x0][0x154] ;  /* 0x0000550000057ab9 */ /* 0x000fe20000000800 */
[----:B------:R-:W-:Y:S02]  /*ee70*/  IMAD.MOV.U32 R2, RZ, RZ, R23 ;  /* 0x000000ffff027224 */ /* 0x000fe400078e0017 */
[----:B0-----:R-:W-:Y:S02]  /*ee80*/  IMAD.MOV R4, RZ, RZ, -R16 ;  /* 0x000000ffff047224 */ /* 0x001fe400078e0a10 */
[----:B------:R-:W-:Y:S01]  /*ee90*/  IMAD.WIDE.U32 R2, R17, UR4, R2 ;  /* 0x0000000411027c25 */ /* 0x000fe2000f8e0002 */
[----:B------:R-:W-:-:S03]  /*eea0*/  ULDC UR4, c[0x0][0x618] ;  /* 0x0001860000047ab9 */ /* 0x000fc60000000800 */
[----:B-1----:R-:W-:Y:S01]  /*eeb0*/  IMAD R14, R15, R4, R14 ;  /* 0x000000040f0e7224 */ /* 0x002fe200078e020e */
[----:B--2---:R-:W-:Y:S01]  /*eec0*/  I2FP.F32.U32 R4, R12 ;  /* 0x0000000c00047245 */ /* 0x004fe20000201000 */
[----:B------:R-:W0:Y:S01]  /*eed0*/  LDC R15, c[0x0][0x148] ;  /* 0x00005200ff0f7b82 */ /* 0x000e220000000800 */
[----:B------:R-:W-:-:S03]  /*eee0*/  IMAD.IADD R3, R3, 0x1, R5 ;  /* 0x0000000103037824 */ /* 0x000fc600078e0205 */
[----:B------:R-:W-:Y:S02]  /*eef0*/  FMUL R4, R4, UR5 ;  /* 0x0000000504047c20 */ /* 0x000fe40008400000 */
[--C-:B------:R-:W-:Y:S02]  /*ef00*/  SHF.R.U64 R16, R2, UR4, R3.reuse ;  /* 0x0000000402107c19 */ /* 0x100fe40008001203 */
[----:B------:R-:W-:Y:S01]  /*ef10*/  SHF.R.U32.HI R3, RZ, UR4, R3 ;  /* 0x00000004ff037c19 */ /* 0x000fe20008011603 */
[----:B------:R1:W2:Y:S01]  /*ef20*/  F2I.U32.TRUNC.NTZ R20, R4 ;  /* 0x0000000400147305 */ /* 0x0002a2000020f000 */
[----:B------:R-:W-:Y:S02]  /*ef30*/  ULDC UR4, c[0x0][0x608] ;  /* 0x0001820000047ab9 */ /* 0x000fe40000000800 */
[--C-:B------:R-:W-:Y:S02]  /*ef40*/  SHF.R.U64 R19, R16, UR4, R3.reuse ;  /* 0x0000000410137c19 */ /* 0x100fe40008001203 */
[----:B------:R-:W-:Y:S01]  /*ef50*/  SHF.R.U32.HI R2, RZ, UR4, R3 ;  /* 0x00000004ff027c19 */ /* 0x000fe20008011603 */
[----:B------:R-:W-:-:S03]  /*ef60*/  ULDC UR4, c[0x0][0x658] ;  /* 0x0001960000047ab9 */ /* 0x000fc60000000800 */
[--C-:B------:R-:W-:Y:S02]  /*ef70*/  SHF.R.U64 R17, R19, UR4, R2.reuse ;  /* 0x0000000413117c19 */ /* 0x100fe40008001202 */
[----:B------:R-:W-:-:S03]  /*ef80*/  SHF.R.U32.HI R21, RZ, UR4, R2 ;  /* 0x00000004ff157c19 */ /* 0x000fc60008011602 */
[----:B------:R-:W-:Y:S02]  /*ef90*/  IMAD.MOV.U32 R2, RZ, RZ, R17 ;  /* 0x000000ffff027224 */ /* 0x000fe400078e0011 */
[----:B------:R-:W-:Y:S01]  /*efa0*/  IMAD.MOV.U32 R3, RZ, RZ, R21 ;  /* 0x000000ffff037224 */ /* 0x000fe200078e0015 */
[----:B-12---:R-:W-:Y:S06]  /*efb0*/  @!P0 BRA `(.L_x_366) ;  /* 0x0000000000288947 */ /* 0x006fec0003800000 */
        /* <DEDUP_REMOVED lines=10> */
.L_x_366:
[----:B------:R-:W1:Y:S01]  /*f060*/  LDC R4, c[0x0][0x65c] ;  /* 0x00019700ff047b82 */ /* 0x000e620000000800 */
[----:B------:R-:W-:Y:S01]  /*f070*/  ULDC UR4, c[0x0][0x648] ;  /* 0x0001920000047ab9 */ /* 0x000fe20000000800 */
[----:B------:R-:W-:Y:S01]  /*f080*/  LOP3.LUT R19, R19, UR17, RZ, 0xc0, !PT ;  /* 0x0000001113137c12 */ /* 0x000fe2000f8ec0ff */
[----:B------:R-:W-:Y:S01]  /*f090*/  IMAD.MOV R20, RZ, RZ, -R20 ;  /* 0x000000ffff147224 */ /* 0x000fe200078e0a14 */
[----:B------:R-:W-:Y:S01]  /*f0a0*/  SHF.R.U64 R2, R2, UR4, R3 ;  /* 0x0000000402027c19 */ /* 0x000fe20008001203 */
[----:B------:R-:W-:Y:S01]  /*f0b0*/  ULDC UR4, c[0x0][0x638] ;  /* 0x00018e0000047ab9 */ /* 0x000fe20000000800 */
[----:B------:R-:W-:Y:S01]  /*f0c0*/  LOP3.LUT R16, R16, UR16, RZ, 0xc0, !PT ;  /* 0x0000001010107c12 */ /* 0x000fe2000f8ec0ff */
[----:B------:R-:W-:Y:S02]  /*f0d0*/  ULDC UR5, c[0x0][0x610] ;  /* 0x0001840000057ab9 */ /* 0x000fe40000000800 */
[----:B------:R-:W-:Y:S01]  /*f0e0*/  IMAD R19, R2, UR18, R19 ;  /* 0x0000001202137c24 */ /* 0x000fe2000f8e0213 */
[----:B-1----:R-:W-:Y:S01]  /*f0f0*/  ISETP.NE.AND P0, PT, R4, 0x1, PT ;  /* 0x000000010400780c */ /* 0x002fe20003f05270 */
[----:B------:R-:W-:-:S02]  /*f100*/  IMAD.MOV R4, RZ, RZ, -R2 ;  /* 0x000000ffff047224 */ /* 0x000fc400078e0a02 */
[----:B------:R-:W-:Y:S02]  /*f110*/  IMAD.MOV.U32 R2, RZ, RZ, 0x1 ;  /* 0x00000001ff027424 */ /* 0x000fe400078e00ff */
[----:B------:R-:W-:Y:S01]  /*f120*/  IMAD R17, R4, UR4, R17 ;  /* 0x0000000404117c24 */ /* 0x000fe2000f8e0211 */
[----:B------:R-:W-:-:S03]  /*f130*/  ULDC UR4, c[0x0][0x600] ;  /* 0x0001800000047ab9 */ /* 0x000fc60000000800 */
[----:B------:R-:W-:-:S04]  /*f140*/  IMAD R3, R17, UR4, R16 ;  /* 0x0000000411037c24 */ /* 0x000fc8000f8e0210 */
[----:B0-----:R-:W-:-:S04]  /*f150*/  @P0 IMAD R14, R15, R20, R12 ;  /* 0x000000140f0e0224 */ /* 0x001fc800078e020c */
[----:B------:R-:W-:-:S05]  /*f160*/  IMAD R14, R19, UR5, R14 ;  /* 0x00000005130e7c24 */ /* 0x000fca000f8e020e */
[----:B------:R-:W-:Y:S02]  /*f170*/  SEL R17, R3, R14, !P0 ;  /* 0x0000000e03117207 */ /* 0x000fe40004000000 */
[----:B------:R-:W-:-:S07]  /*f180*/  SEL R12, R14, R3, !P0 ;  /* 0x000000030e0c7207 */ /* 0x000fce0004000000 */
.L_x_364:
[----:B------:R-:W-:Y:S05]  /*f190*/  BSYNC B1 ;  /* 0x0000000000017941 */ /* 0x000fea0003800000 */
.L_x_363:
[----:B------:R-:W-:-:S13]  /*f1a0*/  LOP3.LUT P0, RZ, R2, 0xff, RZ, 0xc0, !PT ;  /* 0x000000ff02ff7812 */ /* 0x000fda000780c0ff */
[----:B------:R-:W-:Y:S05]  /*f1b0*/  @P0 BRA `(.L_x_367) ;  /* 0xfffffff400300947 */ /* 0x000fea000383ffff */
[----:B------:R-:W-:Y:S05]  /*f1c0*/  BSYNC B0 ;  /* 0x0000000000007941 */ /* 0x000fea0003800000 */
.L_x_356:
[----:B------:R-:W-:-:S03]  /*f1d0*/  UMOV UR4, 0xffffffff ;  /* 0xffffffff00047882 */ /* 0x000fc60000000000 */
[----:B------:R-:W-:Y:S05]  /*f1e0*/  BRA.DIV UR4, `(.L_x_368) ;  /* 0x00000006043c7947 */ /* 0x000fea000b800000 */
[----:B------:R-:W-:-:S13]  /*f1f0*/  ELECT P6, URZ, PT ;  /* 0x00000000003f782f */ /* 0x000fda00038c0000 */
.L_x_383:
[----:B------:R-:W-:Y:S04]  /*f200*/  BSSY B0, `(.L_x_369) ;  /* 0x0000034000007945 */ /* 0x000fe80003800000 */
[----:B------:R-:W-:Y:S05]  /*f210*/  @!P6 BRA `(.L_x_370) ;  /* 0x0000000000c8e947 */ /* 0x000fea0003800000 */
[----:B------:R-:W-:-:S04]  /*f220*/  LOP3.LUT R18, R18, 0x2, RZ, 0xfc, !PT ;  /* 0x0000000212127812 */ /* 0x000fc800078efcff */
[----:B------:R-:W-:-:S13]  /*f230*/  ISETP.NE.AND P0, PT, R18, 0x3, PT ;  /* 0x000000031200780c */ /* 0x000fda0003f05270 */
[----:B------:R-:W-:Y:S05]  /*f240*/  @!P0 BRA `(.L_x_371) ;  /* 0x0000000000048947 */ /* 0x000fea0003800000 */
[----:B------:R-:W-:Y:S01]  /*f250*/  BPT.TRAP 0x1 ;  /* 0x000000040000795c */ /* 0x000fe20000300000 */
.L_x_371:
[----:B------:R-:W0:Y:S01]  /*f260*/  S2R R3, SR_CgaCtaId ;  /* 0x0000000000037919 */ /* 0x000e220000008800 */
[----:B------:R-:W-:-:S04]  /*f270*/  MOV R2, 0x400 ;  /* 0x0000040000027802 */ /* 0x000fc80000000f00 */
[----:B0-----:R-:W-:Y:S02]  /*f280*/  LEA R3, R3, R2, 0x18 ;  /* 0x0000000203037211 */ /* 0x001fe400078ec0ff */
[----:B------:R-:W-:-:S03]  /*f290*/  SHF.L.U32 R2, R0, 0x1f, RZ ;  /* 0x0000001f00027819 */ /* 0x000fc600000006ff */
[----:B------:R-:W-:-:S04]  /*f2a0*/  VIADD R3, R3, 0x28 ;  /* 0x0000002803037836 */ /* 0x000fc80000000000 */
[C---:B------:R-:W-:Y:S02]  /*f2b0*/  IMAD R7, R10.reuse, 0x8, R3 ;  /* 0x000000080a077824 */ /* 0x040fe400078e0203 */
[----:B------:R-:W-:Y:S02]  /*f2c0*/  VIADD R10, R10, 0x1 ;  /* 0x000000010a0a7836 */ /* 0x000fe40000000000 */
[----:B------:R-:W0:Y:S03]  /*f2d0*/  SYNCS.PHASECHK.TRANS64.TRYWAIT P0, [R7+URZ], R2 ;  /* 0x00000002070075a7 */ /* 0x000e26000800017f */
[----:B------:R-:W-:-:S04]  /*f2e0*/  ISETP.NE.AND P1, PT, R10, 0x5, PT ;  /* 0x000000050a00780c */ /* 0x000fc80003f25270 */
[----:B------:R-:W-:Y:S02]  /*f2f0*/  SEL R5, RZ, 0x1, P1 ;  /* 0x00000001ff057807 */ /* 0x000fe40000800000 */
[----:B------:R-:W-:Y:S02]  /*f300*/  SEL R10, R10, RZ, P1 ;  /* 0x000000ff0a0a7207 */ /* 0x000fe40000800000 */
[----:B------:R-:W-:-:S03]  /*f310*/  LOP3.LUT R5, R0, R5, RZ, 0x3c, !PT ;  /* 0x0000000500057212 */ /* 0x000fc600078e3cff */
[----:B------:R-:W-:Y:S01]  /*f320*/  IMAD R9, R10, 0x8, R3 ;  /* 0x000000080a097824 */ /* 0x000fe200078e0203 */
[----:B------:R-:W-:Y:S01]  /*f330*/  SHF.L.U32 R4, R5, 0x1f, RZ ;  /* 0x0000001f05047819 */ /* 0x000fe200000006ff */
[----:B0-----:R-:W-:Y:S06]  /*f340*/  @!P0 BRA `(.L_x_372) ;  /* 0x0000000400048947 */ /* 0x001fec0003800000 */
.L_x_384:
[----:B------:R-:W1:Y:S01]  /*f350*/  SYNCS.PHASECHK.TRANS64.TRYWAIT P0, [R9+URZ], R4 ;  /* 0x00000004090075a7 */ /* 0x000e62000800017f */
[----:B------:R-:W-:-:S05]  /*f360*/  VIADD R0, R10, 0x1 ;  /* 0x000000010a007836 */ /* 0x000fca0000000000 */
[----:B------:R-:W-:-:S04]  /*f370*/  ISETP.NE.AND P1, PT, R0, 0x5, PT ;  /* 0x000000050000780c */ /* 0x000fc80003f25270 */
[----:B0-----:R-:W-:Y:S02]  /*f380*/  SEL R2, RZ, 0x1, P1 ;  /* 0x00000001ff027807 */ /* 0x001fe40000800000 */
[----:B------:R-:W-:Y:S02]  /*f390*/  SEL R0, R0, RZ, P1 ;  /* 0x000000ff00007207 */ /* 0x000fe40000800000 */
[----:B------:R-:W-:-:S03]  /*f3a0*/  LOP3.LUT R7, R5, R2, RZ, 0x3c, !PT ;  /* 0x0000000205077212 */ /* 0x000fc600078e3cff */
[----:B------:R-:W-:Y:S01]  /*f3b0*/  IMAD R6, R0, 0x8, R3 ;  /* 0x0000000800067824 */ /* 0x000fe200078e0203 */
[----:B------:R-:W-:Y:S01]  /*f3c0*/  SHF.L.U32 R5, R7, 0x1f, RZ ;  /* 0x0000001f07057819 */ /* 0x000fe200000006ff */
[----:B-1----:R-:W-:Y:S06]  /*f3d0*/  @!P0 BRA `(.L_x_373) ;  /* 0x0000000000f48947 */ /* 0x002fec0003800000 */
.L_x_385:
[----:B------:R-:W1:Y:S01]  /*f3e0*/  SYNCS.PHASECHK.TRANS64.TRYWAIT P0, [R6+URZ], R5 ;  /* 0x00000005060075a7 */ /* 0x000e62000800017f */
[----:B------:R-:W-:-:S05]  /*f3f0*/  VIADD R0, R0, 0x1 ;  /* 0x0000000100007836 */ /* 0x000fca0000000000 */
[----:B------:R-:W-:-:S04]  /*f400*/  ISETP.NE.AND P1, PT, R0, 0x5, PT ;  /* 0x000000050000780c */ /* 0x000fc80003f25270 */
[----:B------:R-:W-:Y:S02]  /*f410*/  SEL R2, RZ, 0x1, P1 ;  /* 0x00000001ff027807 */ /* 0x000fe40000800000 */
[----:B------:R-:W-:Y:S02]  /*f420*/  SEL R0, R0, RZ, P1 ;  /* 0x000000ff00007207 */ /* 0x000fe40000800000 */
[----:B------:R-:W-:-:S03]  /*f430*/  LOP3.LUT R7, R7, R2, RZ, 0x3c, !PT ;  /* 0x0000000207077212 */ /* 0x000fc600078e3cff */
[----:B0-----:R-:W-:Y:S01]  /*f440*/  IMAD R9, R0, 0x8, R3 ;  /* 0x0000000800097824 */ /* 0x001fe200078e0203 */
[----:B------:R-:W-:Y:S01]  /*f450*/  SHF.L.U32 R4, R7, 0x1f, RZ ;  /* 0x0000001f07047819 */ /* 0x000fe200000006ff */
[----:B-1----:R-:W-:Y:S06]  /*f460*/  @!P0 BRA `(.L_x_374) ;  /* 0x0000000000e48947 */ /* 0x002fec0003800000 */
.L_x_386:
[----:B------:R-:W1:Y:S01]  /*f470*/  SYNCS.PHASECHK.TRANS64.TRYWAIT P0, [R9+URZ], R4 ;  /* 0x00000004090075a7 */ /* 0x000e62000800017f */
[----:B------:R-:W-:-:S05]  /*f480*/  VIADD R0, R0, 0x1 ;  /* 0x0000000100007836 */ /* 0x000fca0000000000 */
[----:B------:R-:W-:-:S04]  /*f490*/  ISETP.NE.AND P1, PT, R0, 0x5, PT ;  /* 0x000000050000780c */ /* 0x000fc80003f25270 */
[----:B------:R-:W-:Y:S02]  /*f4a0*/  SEL R2, RZ, 0x1, P1 ;  /* 0x00000001ff027807 */ /* 0x000fe40000800000 */
[----:B------:R-:W-:Y:S02]  /*f4b0*/  SEL R0, R0, RZ, P1 ;  /* 0x000000ff00007207 */ /* 0x000fe40000800000 */
[----:B------:R-:W-:Y:S01]  /*f4c0*/  LOP3.LUT R2, R7, R2, RZ, 0x3c, !PT ;  /* 0x0000000207027212 */ /* 0x000fe200078e3cff */
[----:B-1----:R-:W-:Y:S06]  /*f4d0*/  @!P0 BRA `(.L_x_375) ;  /* 0x0000000000dc8947 */ /* 0x002fec0003800000 */
.L_x_387:
[----:B------:R-:W-:Y:S01]  /*f4e0*/  IMAD R3, R0, 0x8, R3 ;  /* 0x0000000800037824 */ /* 0x000fe200078e0203 */
[----:B------:R-:W-:-:S07]  /*f4f0*/  SHF.L.U32 R0, R2, 0x1f, RZ ;  /* 0x0000001f02007819 */ /* 0x000fce00000006ff */
.L_x_376:
[----:B--2---:R2:W3:Y:S02]  /*f500*/  SYNCS.PHASECHK.TRANS64.TRYWAIT P0, [R3+URZ], R0 ;  /* 0x00000000030075a7 */ /* 0x0044e4000800017f */
[----:B---3--:R-:W-:Y:S05]  /*f510*/  @!P0 NANOSLEEP.SYNCS 0x989680 ;  /* 0x009896800000895d */ /* 0x008fea0003900000 */
[----:B------:R-:W3:Y:S02]  /*f520*/  @!P0 SYNCS.PHASECHK.TRANS64 P0, [R3+URZ], R0 ;  /* 0x00000000030085a7 */ /* 0x000ee4000800007f */
[----:B---3--:R-:W-:Y:S05]  /*f530*/  @!P0 BRA `(.L_x_376) ;  /* 0xfffffffc00f08947 */ /* 0x008fea000383ffff */
.L_x_370:
[----:B------:R-:W-:Y:S05]  /*f540*/  BSYNC B0 ;  /* 0x0000000000007941 */ /* 0x000fea0003800000 */
.L_x_369:
[----:B------:R-:W-:Y:S05]  /*f550*/  EXIT ;  /* 0x000000000000794d */ /* 0x000fea0003800000 */
.L_x_21:
[----:B--2---:R2:W3:Y:S02]  /*f560*/  SYNCS.PHASECHK.TRANS64.TRYWAIT P1, [R3+URZ], R0 ;  /* 0x00000000030075a7 */ /* 0x0044e4000802017f */
[----:B---3--:R-:W-:Y:S05]  /*f570*/  @!P1 NANOSLEEP.SYNCS 0x989680 ;  /* 0x009896800000995d */ /* 0x008fea0003900000 */
[----:B------:R-:W3:Y:S02]  /*f580*/  @!P1 SYNCS.PHASECHK.TRANS64 P1, [R3+URZ], R0 ;  /* 0x00000000030095a7 */ /* 0x000ee4000802007f */
[----:B---3--:R-:W-:Y:S05]  /*f590*/  @!P1 BRA `(.L_x_21) ;  /* 0xfffffffc00f09947 */ /* 0x008fea000383ffff */
[----:B------:R-:W-:Y:S05]  /*f5a0*/  BRA `(.L_x_20) ;  /* 0xffffff1c00fc7947 */ /* 0x000fea000383ffff */
.L_x_26:
[----:B-1----:R-:W-:-:S04]  /*f5b0*/  IMAD.U32 R6, RZ, RZ, UR4 ;  /* 0x00000004ff067e24 */ /* 0x002fc8000f8e00ff */
[----:B------:R1:W2:Y:S03]  /*f5c0*/  SYNCS.PHASECHK.TRANS64.TRYWAIT P1, [R6+URZ], R5 ;  /* 0x00000005060075a7 */ /* 0x0002a6000802017f */
[----:B--2---:R-:W-:Y:S05]  /*f5d0*/  @!P1 NANOSLEEP.SYNCS 0x989680 ;  /* 0x009896800000995d */ /* 0x004fea0003900000 */
[----:B------:R-:W2:Y:S02]  /*f5e0*/  @!P1 SYNCS.PHASECHK.TRANS64 P1, [R6+URZ], R5 ;  /* 0x00000005060095a7 */ /* 0x000ea4000802007f */
[----:B--2---:R-:W-:Y:S05]  /*f5f0*/  @!P1 BRA `(.L_x_26) ;  /* 0xfffffffc00ec9947 */ /* 0x004fea000383ffff */
[----:B------:R-:W-:Y:S05]  /*f600*/  BRA `(.L_x_25) ;  /* 0xffffff3000307947 */ /* 0x000fea000383ffff */
.L_x_357:
[----:B------:R-:W-:Y:S01]  /*f610*/  BSSY B1, `(.L_x_377) ;  /* 0x0000006000017945 */ /* 0x000fe20003800000 */
[----:B------:R-:W-:-:S07]  /*f620*/  IMAD.MOV.U32 R15, RZ, RZ, -0x1 ;  /* 0xffffffffff0f7424 */ /* 0x000fce00078e00ff */
[----:B------:R-:W-:Y:S05]  /*f630*/  WARPSYNC.COLLECTIVE R15, `(.L_x_378) ;  /* 0x000000000f0c7348 */ /* 0x000fea0003c00000 */
[----:B------:R-:W-:Y:S02]  /*f640*/  ELECT P6, UR62, PT ;  /* 0x00000000003e782f */ /* 0x000fe400038c0000 */
[----:B------:R-:W-:Y:S01]  /*f650*/  MOV R14, UR62 ;  /* 0x0000003e000e7c02 */ /* 0x000fe20008000f00 */
[----:B------:R-:W-:Y:S10]  /*f660*/  ENDCOLLECTIVE ;  /* 0x000000000000791b */ /* 0x000ff40003800000 */
.L_x_378:
[----:B------:R-:W-:Y:S05]  /*f670*/  BSYNC B1 ;  /* 0x0000000000017941 */ /* 0x000fea0003800000 */
.L_x_377:
[----:B------:R-:W-:Y:S05]  /*f680*/  BRA `(.L_x_379) ;  /* 0xfffffff000087947 */ /* 0x000fea000383ffff */
.L_x_360:
[----:B0-----:R0:W2:Y:S02]  /*f690*/  SYNCS.PHASECHK.TRANS64.TRYWAIT P0, [R15+URZ+0x28], R4 ;  /* 0x000028040f0075a7 */ /* 0x0010a4000800017f */
[----:B--2---:R-:W-:Y:S05]  /*f6a0*/  @!P0 NANOSLEEP.SYNCS 0x989680 ;  /* 0x009896800000895d */ /* 0x004fea0003900000 */
[----:B------:R-:W2:Y:S02]  /*f6b0*/  @!P0 SYNCS.PHASECHK.TRANS64 P0, [R15+URZ+0x28], R4 ;  /* 0x000028040f0085a7 */ /* 0x000ea4000800007f */
[----:B--2---:R-:W-:Y:S05]  /*f6c0*/  @!P0 BRA `(.L_x_360) ;  /* 0xfffffffc00f08947 */ /* 0x004fea000383ffff */
[----:B------:R-:W-:Y:S05]  /*f6d0*/  BRA `(.L_x_380) ;  /* 0xfffffff000487947 */ /* 0x000fea000383ffff */
.L_x_368:
[----:B------:R-:W-:Y:S01]  /*f6e0*/  BSSY B0, `(.L_x_381) ;  /* 0x0000006000007945 */ /* 0x000fe20003800000 */
[----:B------:R-:W-:-:S07]  /*f6f0*/  IMAD.MOV.U32 R15, RZ, RZ, -0x1 ;  /* 0xffffffffff0f7424 */ /* 0x000fce00078e00ff */
[----:B------:R-:W-:Y:S05]  /*f700*/  WARPSYNC.COLLECTIVE R15, `(.L_x_382) ;  /* 0x000000000f0c7348 */ /* 0x000fea0003c00000 */
[----:B------:R-:W-:Y:S02]  /*f710*/  ELECT P6, UR62, PT ;  /* 0x00000000003e782f */ /* 0x000fe400038c0000 */
[----:B------:R-:W-:Y:S01]  /*f720*/  MOV R14, UR62 ;  /* 0x0000003e000e7c02 */ /* 0x000fe20008000f00 */
[----:B------:R-:W-:Y:S10]  /*f730*/  ENDCOLLECTIVE ;  /* 0x000000000000791b */ /* 0x000ff40003800000 */
.L_x_382:
[----:B------:R-:W-:Y:S05]  /*f740*/  BSYNC B0 ;  /* 0x0000000000007941 */ /* 0x000fea0003800000 */
.L_x_381:
[----:B------:R-:W-:Y:S05]  /*f750*/  BRA `(.L_x_383) ;  /* 0xfffffff800a87947 */ /* 0x000fea000383ffff */
.L_x_372:
[----:B0-----:R0:W1:Y:S02]  /*f760*/  SYNCS.PHASECHK.TRANS64.TRYWAIT P0, [R7+URZ], R2 ;  /* 0x00000002070075a7 */ /* 0x001064000800017f */
[----:B-1----:R-:W-:Y:S05]  /*f770*/  @!P0 NANOSLEEP.SYNCS 0x989680 ;  /* 0x009896800000895d */ /* 0x002fea0003900000 */
[----:B------:R-:W1:Y:S02]  /*f780*/  @!P0 SYNCS.PHASECHK.TRANS64 P0, [R7+URZ], R2 ;  /* 0x00000002070085a7 */ /* 0x000e64000800007f */
[----:B-1----:R-:W-:Y:S05]  /*f790*/  @!P0 BRA `(.L_x_372) ;  /* 0xfffffffc00f08947 */ /* 0x002fea000383ffff */
[----:B------:R-:W-:Y:S05]  /*f7a0*/  BRA `(.L_x_384) ;  /* 0xfffffff800e87947 */ /* 0x000fea000383ffff */
.L_x_373:
[----:B0-----:R0:W1:Y:S02]  /*f7b0*/  SYNCS.PHASECHK.TRANS64.TRYWAIT P0, [R9+URZ], R4 ;  /* 0x00000004090075a7 */ /* 0x001064000800017f */
[----:B-1----:R-:W-:Y:S05]  /*f7c0*/  @!P0 NANOSLEEP.SYNCS 0x989680 ;  /* 0x009896800000895d */ /* 0x002fea0003900000 */
[----:B------:R-:W1:Y:S02]  /*f7d0*/  @!P0 SYNCS.PHASECHK.TRANS64 P0, [R9+URZ], R4 ;  /* 0x00000004090085a7 */ /* 0x000e64000800007f */
[----:B-1----:R-:W-:Y:S05]  /*f7e0*/  @!P0 BRA `(.L_x_373) ;  /* 0xfffffffc00f08947 */ /* 0x002fea000383ffff */
[----:B------:R-:W-:Y:S05]  /*f7f0*/  BRA `(.L_x_385) ;  /* 0xfffffff800f87947 */ /* 0x000fea000383ffff */
.L_x_374:
[----:B0-----:R0:W1:Y:S02]  /*f800*/  SYNCS.PHASECHK.TRANS64.TRYWAIT P0, [R6+URZ], R5 ;  /* 0x00000005060075a7 */ /* 0x001064000800017f */
[----:B-1----:R-:W-:Y:S05]  /*f810*/  @!P0 NANOSLEEP.SYNCS 0x989680 ;  /* 0x009896800000895d */ /* 0x002fea0003900000 */
[----:B------:R-:W1:Y:S02]  /*f820*/  @!P0 SYNCS.PHASECHK.TRANS64 P0, [R6+URZ], R5 ;  /* 0x00000005060085a7 */ /* 0x000e64000800007f */
[----:B-1----:R-:W-:Y:S05]  /*f830*/  @!P0 BRA `(.L_x_374) ;  /* 0xfffffffc00f08947 */ /* 0x002fea000383ffff */
[----:B------:R-:W-:Y:S05]  /*f840*/  BRA `(.L_x_386) ;  /* 0xfffffffc00087947 */ /* 0x000fea000383ffff */
.L_x_375:
[----:B-1----:R1:W2:Y:S02]  /*f850*/  SYNCS.PHASECHK.TRANS64.TRYWAIT P0, [R9+URZ], R4 ;  /* 0x00000004090075a7 */ /* 0x0022a4000800017f */
[----:B--2---:R-:W-:Y:S05]  /*f860*/  @!P0 NANOSLEEP.SYNCS 0x989680 ;  /* 0x009896800000895d */ /* 0x004fea0003900000 */
[----:B------:R-:W2:Y:S02]  /*f870*/  @!P0 SYNCS.PHASECHK.TRANS64 P0, [R9+URZ], R4 ;  /* 0x00000004090085a7 */ /* 0x000ea4000800007f */
[----:B--2---:R-:W-:Y:S05]  /*f880*/  @!P0 BRA `(.L_x_375) ;  /* 0xfffffffc00f08947 */ /* 0x004fea000383ffff */
[----:B------:R-:W-:Y:S05]  /*f890*/  BRA `(.L_x_387) ;  /* 0xfffffffc00107947 */ /* 0x000fea000383ffff */
.L_x_388:
[----:B------:R-:W-:-:S00]  /*f8a0*/  BRA `(.L_x_388) ;  /* 0xfffffffc00fc7947 */ /* 0x000fc0000383ffff */
[----:B------:R-:W-:-:S00]  /*f8b0*/  NOP ;  /* 0x0000000000007918 */ /* 0x000fc00000000000 */
        /* <DEDUP_REMOVED lines=12> */
.L_x_389:


//--------------------- .nv.global.init           --------------------------
	.section	.nv.global.init,"aw",@progbits
.nv.global.init:
	.type		$str$22,@object
	.size		$str$22,($str$23 - $str$22)
$str$22:
        /*0000*/ 	.byte	0x6b, 0x5f, 0x74, 0x69, 0x6c, 0x65, 0x5f, 0x63, 0x6f, 0x75, 0x6e, 0x74, 0x20, 0x3e, 0x3d, 0x20
        /*0010*/ 	.byte	0x31, 0x00
	.type		$str$23,@object
	.size		$str$23,(__unnamed_1 - $str$23)
$str$23:
        /*0012*/ 	.byte	0x2f, 0x74, 0x6d, 0x70, 0x2f, 0x63, 0x75, 0x74, 0x6c, 0x61, 0x73, 0x73, 0x5f, 0x73, 0x77, 0x65
        /*0022*/ 	.byte	0x65, 0x70, 0x5f, 0x73, 0x72, 0x63, 0x2f, 0x69, 0x6e, 0x63, 0x6c, 0x75, 0x64, 0x65, 0x2f, 0x63
        /*0032*/ 	.byte	0x75, 0x74, 0x6c, 0x61, 0x73, 0x73, 0x2f, 0x67, 0x65, 0x6d, 0x6d, 0x2f, 0x63, 0x6f, 0x6c, 0x6c
        /*0042*/ 	.byte	0x65, 0x63, 0x74, 0x69, 0x76, 0x65, 0x2f, 0x73, 0x6d, 0x39, 0x30, 0x5f, 0x6d, 0x6d, 0x61, 0x5f
        /*0052*/ 	.byte	0x74, 0x6d, 0x61, 0x5f, 0x67, 0x6d, 0x6d, 0x61, 0x5f, 0x73, 0x73, 0x5f, 0x77, 0x61, 0x72, 0x70
        /*0062*/ 	.byte	0x73, 0x70, 0x65, 0x63, 0x69, 0x61, 0x6c, 0x69, 0x7a, 0x65, 0x64, 0x2e, 0x68, 0x70, 0x70, 0x00
	.type		__unnamed_1,@object
	.size		__unnamed_1,(.L_0 - __unnamed_1)
__unnamed_1:
        /*0072*/ 	.byte	0x76, 0x6f, 0x69, 0x64, 0x20, 0x63, 0x75, 0x74, 0x6c, 0x61, 0x73, 0x73, 0x3a, 0x3a, 0x67, 0x65
        /* <DEDUP_REMOVED lines=181> */
.L_0:


//--------------------- .nv.shared._ZN7cutlass13device_kernelINS_4gemm6kernel13GemmUniversalIN4cute5tupleIJiiiiEEENS1_10collective13CollectiveMmaINS1_34MainloopSm90TmaGmmaWarpSpecializedILi5ENS5_IJNS4_1CILi2EEENSA_ILi1EEESC_EEENS1_35KernelTmaWarpSpecializedCooperativeEEENS5_IJNSA_ILi192EEENSA_ILi160EEENSA_ILi64EEEEEENS_10bfloat16_tENS5_IJlSC_lEEESK_SL_NS4_8TiledMMAINS4_8MMA_AtomIJNS4_4SM904GMMA27MMA_64x32x16_F32BF16BF16_SSILNSP_5MajorE0ELSR_0ELNSP_7ScaleInE1ELSS_1EEEEEENS4_6LayoutISD_NS5_IJSC_NSA_ILi0EEESW_EEEEENS5_IJNS4_10UnderscoreESZ_SZ_EEEEENS4_13SM90_TMA_LOADENS4_14ComposedLayoutINS4_7SwizzleILi3ELi4ELi3EEENS4_18smem_ptr_flag_bitsILi16EEENSV_INS5_IJNSA_ILi8EEESI_EEENS5_IJSI_SC_EEEEEEEvNS4_8identityENS4_23SM90_TMA_LOAD_MULTICASTES1C_vS1D_EENS_8epilogue10collective6detail29Sm90TmaWarpSpecializedAdapterINS1H_15DefaultEpilogueISK_SL_SL_NS1G_6thread17LinearCombinationISK_Li1EffLNS1L_9ScaleType4KindE0ELNS_15FloatRoundStyleE2ESK_EENS1_15EpilogueDefaultEEEEEvvEEEEvNT_6ParamsE --------------------------
	.section	.nv.shared._ZN7cutlass13device_kernelINS_4gemm6kernel13GemmUniversalIN4cute5tupleIJiiiiEEENS1_10collective13CollectiveMmaINS1_34MainloopSm90TmaGmmaWarpSpecializedILi5ENS5_IJNS4_1CILi2EEENSA_ILi1EEESC_EEENS1_35KernelTmaWarpSpecializedCooperativeEEENS5_IJNSA_ILi192EEENSA_ILi160EEENSA_ILi64EEEEEENS_10bfloat16_tENS5_IJlSC_lEEESK_SL_NS4_8TiledMMAINS4_8MMA_AtomIJNS4_4SM904GMMA27MMA_64x32x16_F32BF16BF16_SSILNSP_5MajorE0ELSR_0ELNSP_7ScaleInE1ELSS_1EEEEEENS4_6LayoutISD_NS5_IJSC_NSA_ILi0EEESW_EEEEENS5_IJNS4_10UnderscoreESZ_SZ_EEEEENS4_13SM90_TMA_LOADENS4_14ComposedLayoutINS4_7SwizzleILi3ELi4ELi3EEENS4_18smem_ptr_flag_bitsILi16EEENSV_INS5_IJNSA_ILi8EEESI_EEENS5_IJSI_SC_EEEEEEEvNS4_8identityENS4_23SM90_TMA_LOAD_MULTICASTES1C_vS1D_EENS_8epilogue10collective6detail29Sm90TmaWarpSpecializedAdapterINS1H_15DefaultEpilogueISK_SL_SL_NS1G_6thread17LinearCombinationISK_Li1EffLNS1L_9ScaleType4KindE0ELNS_15FloatRoundStyleE2ESK_EENS1_15EpilogueDefaultEEEEEvvEEEEvNT_6ParamsE,"aw",@nobits
	.sectionflags	@""
	.align	16
	.zero		1024


//--------------------- .nv.shared.reserved.0     --------------------------
	.section	.nv.shared.reserved.0,"aw",@nobits
	.weak		__nv_reservedSMEM_offset_0_alias
	.size		__nv_reservedSMEM_offset_0_alias, 0, 0
	.other		__nv_reservedSMEM_offset_0_alias,@"STO_CUDA_RESERVED_SHARED STV_DEFAULT"
__nv_reservedSMEM_offset_0_alias:
	.zero		0


//--------------------- .nv.global                --------------------------
	.section	.nv.global,"aw",@nobits
.nv.global:
	.type		_ZN40_INTERNAL_2b11da5b_4_k_cu_8abddc45_105114cute1_E,@object
	.size		_ZN40_INTERNAL_2b11da5b_4_k_cu_8abddc45_105114cute1_E,(_ZN40_INTERNAL_2b11da5b_4_k_cu_8abddc45_105114cuda3std3__45__cpo6cbeginE - _ZN40_INTERNAL_2b11da5b_4_k_cu_8abddc45_105114cute1_E)
_ZN40_INTERNAL_2b11da5b_4_k_cu_8abddc45_105114cute1_E:
	.zero		1
	.type		_ZN40_INTERNAL_2b11da5b_4_k_cu_8abddc45_105114cuda3std3__45__cpo6cbeginE,@object
	.size		_ZN40_INTERNAL_2b11da5b_4_k_cu_8abddc45_105114cuda3std3__45__cpo6cbeginE,(_ZN40_INTERNAL_2b11da5b_4_k_cu_8abddc45_105114cuda3std3__48in_placeE - _ZN40_INTERNAL_2b11da5b_4_k_cu_8abddc45_105114cuda3std3__45__cpo6cbeginE)
_ZN40_INTERNAL_2b11da5b_4_k_cu_8abddc45_105114cuda3std3__45__cpo6cbeginE:
	.zero		1
	.type		_ZN40_INTERNAL_2b11da5b_4_k_cu_8abddc45_105114cuda3std3__48in_placeE,@object
	.size		_ZN40_INTERNAL_2b11da5b_4_k_cu_8abddc45_105114cuda3std3__48in_placeE,(_ZN40_INTERNAL_2b11da5b_4_k_cu_8abddc45_105114cuda3std6ranges3__45__cpo9iter_moveE - _ZN40_INTERNAL_2b11da5b_4_k_cu_8abddc45_105114cuda3std3__48in_placeE)
_ZN40_INTERNAL_2b11da5b_4_k_cu_8abddc45_105114cuda3std3__48in_placeE:
	.zero		1
	.type		_ZN40_INTERNAL_2b11da5b_4_k_cu_8abddc45_105114cuda3std6ranges3__45__cpo9iter_moveE,@object
	.size		_ZN40_INTERNAL_2b11da5b_4_k_cu_8abddc45_105114cuda3std6ranges3__45__cpo9iter_moveE,(_ZN40_INTERNAL_2b11da5b_4_k_cu_8abddc45_105114cuda3std3__45__cpo5beginE - _ZN40_INTERNAL_2b11da5b_4_k_cu_8abddc45_105114cuda3std6ranges3__45__cpo9iter_moveE)
_ZN40_INTERNAL_2b11da5b_4_k_cu_8abddc45_105114cuda3std6ranges3__45__cpo9iter_moveE:
	.zero		1
	.type		_ZN40_INTERNAL_2b11da5b_4_k_cu_8abddc45_105114cuda3std3__45__cpo5beginE,@object
	.size		_ZN40_INTERNAL_2b11da5b_4_k_cu_8abddc45_105114cuda3std3__45__cpo5beginE,(_ZN40_INTERNAL_2b11da5b_4_k_cu_8abddc45_105114cuda3std3__442_GLOBAL__N__2b11da5b_4_k_cu_8abddc45_105116ignoreE - _ZN40_INTERNAL_2b11da5b_4_k_cu_8abddc45_105114cuda3std3__45__cpo5beginE)
_ZN40_INTERNAL_2b11da5b_4_k_cu_8abddc45_105114cuda3std3__45__cpo5beginE:
	.zero		1
	.type		_ZN40_INTERNAL_2b11da5b_4_k_cu_8abddc45_105114cuda3std3__442_GLOBAL__N__2b11da5b_4_k_cu_8abddc45_105116ignoreE,@object
	.size		_ZN40_INTERNAL_2b11da5b_4_k_cu_8abddc45_105114cuda3std3__442_GLOBAL__N__2b11da5b_4_k_cu_8abddc45_105116ignoreE,(_ZN40_INTERNAL_2b11da5b_4_k_cu_8abddc45_105114cute7productE - _ZN40_INTERNAL_2b11da5b_4_k_cu_8abddc45_105114cuda3std3__442_GLOBAL__N__2b11da5b_4_k_cu_8abddc45_105116ignoreE)
_ZN40_INTERNAL_2b11da5b_4_k_cu_8abddc45_105114cuda3std3__442_GLOBAL__N__2b11da5b_4_k_cu_8abddc45_105116ignoreE:
	.zero		1
	.type		_ZN40_INTERNAL_2b11da5b_4_k_cu_8abddc45_105114cute7productE,@object
	.size		_ZN40_INTERNAL_2b11da5b_4_k_cu_8abddc45_105114cute7productE,(_ZN40_INTERNAL_2b11da5b_4_k_cu_8abddc45_105114cuda3std3__45__cpo3endE - _ZN40_INTERNAL_2b11da5b_4_k_cu_8abddc45_105114cute7productE)
_ZN40_INTERNAL_2b11da5b_4_k_cu_8abddc45_105114cute7productE:
	.zero		1
	.type		_ZN40_INTERNAL_2b11da5b_4_k_cu_8abddc45_105114cuda3std3__45__cpo3endE,@object
	.size		_ZN40_INTERNAL_2b11da5b_4_k_cu_8abddc45_105114cuda3std3__45__cpo3endE,(_ZN40_INTERNAL_2b11da5b_4_k_cu_8abddc45_105114cuda3std3__419piecewise_constructE - _ZN40_INTERNAL_2b11da5b_4_k_cu_8abddc45_105114cuda3std3__45__cpo3endE)
_ZN40_INTERNAL_2b11da5b_4_k_cu_8abddc45_105114cuda3std3__45__cpo3endE:
	.zero		1
	.type		_ZN40_INTERNAL_2b11da5b_4_k_cu_8abddc45_105114cuda3std3__419piecewise_constructE,@object
	.size		_ZN40_INTERNAL_2b11da5b_4_k_cu_8abddc45_105114cuda3std3__419piecewise_constructE,(_ZN40_INTERNAL_2b11da5b_4_k_cu_8abddc45_105114cuda3std3__45__cpo4cendE - _ZN40_INTERNAL_2b11da5b_4_k_cu_8abddc45_105114cuda3std3__419piecewise_constructE)
_ZN40_INTERNAL_2b11da5b_4_k_cu_8abddc45_105114cuda3std3__419piecewise_constructE:
	.zero		1
	.type		_ZN40_INTERNAL_2b11da5b_4_k_cu_8abddc45_105114cuda3std3__45__cpo4cendE,@object
	.size		_ZN40_INTERNAL_2b11da5b_4_k_cu_8abddc45_105114cuda3std3__45__cpo4cendE,(_ZN40_INTERNAL_2b11da5b_4_k_cu_8abddc45_105114cuda3std6ranges3__45__cpo4swapE - _ZN40_INTERNAL_2b11da5b_4_k_cu_8abddc45_105114cuda3std3__45__cpo4cendE)
_ZN40_INTERNAL_2b11da5b_4_k_cu_8abddc45_105114cuda3std3__45__cpo4cendE:
	.zero		1
	.type		_ZN40_INTERNAL_2b11da5b_4_k_cu_8abddc45_105114cuda3std6ranges3__45__cpo4swapE,@object
	.size		_ZN40_INTERNAL_2b11da5b_4_k_cu_8abddc45_105114cuda3std6ranges3__45__cpo4swapE,(.L_8 - _ZN40_INTERNAL_2b11da5b_4_k_cu_8abddc45_105114cuda3std6ranges3__45__cpo4swapE)
_ZN40_INTERNAL_2b11da5b_4_k_cu_8abddc45_105114cuda3std6ranges3__45__cpo4swapE:
	.zero		1
.L_8:


//--------------------- .nv.constant0._ZN7cutlass13device_kernelINS_4gemm6kernel13GemmUniversalIN4cute5tupleIJiiiiEEENS1_10collective13CollectiveMmaINS1_34MainloopSm90TmaGmmaWarpSpecializedILi5ENS5_IJNS4_1CILi2EEENSA_ILi1EEESC_EEENS1_35KernelTmaWarpSpecializedCooperativeEEENS5_IJNSA_ILi192EEENSA_ILi160EEENSA_ILi64EEEEEENS_10bfloat16_tENS5_IJlSC_lEEESK_SL_NS4_8TiledMMAINS4_8MMA_AtomIJNS4_4SM904GMMA27MMA_64x32x16_F32BF16BF16_SSILNSP_5MajorE0ELSR_0ELNSP_7ScaleInE1ELSS_1EEEEEENS4_6LayoutISD_NS5_IJSC_NSA_ILi0EEESW_EEEEENS5_IJNS4_10UnderscoreESZ_SZ_EEEEENS4_13SM90_TMA_LOADENS4_14ComposedLayoutINS4_7SwizzleILi3ELi4ELi3EEENS4_18smem_ptr_flag_bitsILi16EEENSV_INS5_IJNSA_ILi8EEESI_EEENS5_IJSI_SC_EEEEEEEvNS4_8identityENS4_23SM90_TMA_LOAD_MULTICASTES1C_vS1D_EENS_8epilogue10collective6detail29Sm90TmaWarpSpecializedAdapterINS1H_15DefaultEpilogueISK_SL_SL_NS1G_6thread17LinearCombinationISK_Li1EffLNS1L_9ScaleType4KindE0ELNS_15FloatRoundStyleE2ESK_EENS1_15EpilogueDefaultEEEEEvvEEEEvNT_6ParamsE --------------------------
	.section	.nv.constant0._ZN7cutlass13device_kernelINS_4gemm6kernel13GemmUniversalIN4cute5tupleIJiiiiEEENS1_10collective13CollectiveMmaINS1_34MainloopSm90TmaGmmaWarpSpecializedILi5ENS5_IJNS4_1CILi2EEENSA_ILi1EEESC_EEENS1_35KernelTmaWarpSpecializedCooperativeEEENS5_IJNSA_ILi192EEENSA_ILi160EEENSA_ILi64EEEEEENS_10bfloat16_tENS5_IJlSC_lEEESK_SL_NS4_8TiledMMAINS4_8MMA_AtomIJNS4_4SM904GMMA27MMA_64x32x16_F32BF16BF16_SSILNSP_5MajorE0ELSR_0ELNSP_7ScaleInE1ELSS_1EEEEEENS4_6LayoutISD_NS5_IJSC_NSA_ILi0EEESW_EEEEENS5_IJNS4_10UnderscoreESZ_SZ_EEEEENS4_13SM90_TMA_LOADENS4_14ComposedLayoutINS4_7SwizzleILi3ELi4ELi3EEENS4_18smem_ptr_flag_bitsILi16EEENSV_INS5_IJNSA_ILi8EEESI_EEENS5_IJSI_SC_EEEEEEEvNS4_8identityENS4_23SM90_TMA_LOAD_MULTICASTES1C_vS1D_EENS_8epilogue10collective6detail29Sm90TmaWarpSpecializedAdapterINS1H_15DefaultEpilogueISK_SL_SL_NS1G_6thread17LinearCombinationISK_Li1EffLNS1L_9ScaleType4KindE0ELNS_15FloatRoundStyleE2ESK_EENS1_15EpilogueDefaultEEEEEvvEEEEvNT_6ParamsE,"a",@progbits
	.sectionflags	@""
	.align	4
.nv.constant0._ZN7cutlass13device_kernelINS_4gemm6kernel13GemmUniversalIN4cute5tupleIJiiiiEEENS1_10collective13CollectiveMmaINS1_34MainloopSm90TmaGmmaWarpSpecializedILi5ENS5_IJNS4_1CILi2EEENSA_ILi1EEESC_EEENS1_35KernelTmaWarpSpecializedCooperativeEEENS5_IJNSA_ILi192EEENSA_ILi160EEENSA_ILi64EEEEEENS_10bfloat16_tENS5_IJlSC_lEEESK_SL_NS4_8TiledMMAINS4_8MMA_AtomIJNS4_4SM904GMMA27MMA_64x32x16_F32BF16BF16_SSILNSP_5MajorE0ELSR_0ELNSP_7ScaleInE1ELSS_1EEEEEENS4_6LayoutISD_NS5_IJSC_NSA_ILi0EEESW_EEEEENS5_IJNS4_10UnderscoreESZ_SZ_EEEEENS4_13SM90_TMA_LOADENS4_14ComposedLayoutINS4_7SwizzleILi3ELi4ELi3EEENS4_18smem_ptr_flag_bitsILi16EEENSV_INS5_IJNSA_ILi8EEESI_EEENS5_IJSI_SC_EEEEEEEvNS4_8identityENS4_23SM90_TMA_LOAD_MULTICASTES1C_vS1D_EENS_8epilogue10collective6detail29Sm90TmaWarpSpecializedAdapterINS1H_15DefaultEpilogueISK_SL_SL_NS1G_6thread17LinearCombinationISK_Li1EffLNS1L_9ScaleType4KindE0ELNS_15FloatRoundStyleE2ESK_EENS1_15EpilogueDefaultEEEEEvvEEEEvNT_6ParamsE:
	.zero		1664


//--------------------- SYMBOLS --------------------------

	.type		.nv.reservedSmem.offset0,@object
	.size		.nv.reservedSmem.offset0,0x4
	.type		__assertfail,@function
